def attn_fwd(
    Q,
    K,
    V,
    Out,
    Lse,
    sm_scale,
    stride_qz,
    stride_qh,
    stride_qm,
    stride_qk,
    stride_kz,
    stride_kh,
    stride_kn,
    stride_kk,
    stride_vz,
    stride_vh,
    stride_vn,
    stride_vk,
    stride_oz,
    stride_oh,
    stride_om,
    stride_ok,
    seqlen_q,
    seqlen_k,
    BLOCK_M: tl.constexpr,
    BLOCK_N: tl.constexpr,
    HEAD_DIM: tl.constexpr,
    CAUSAL: tl.constexpr,
):
    start_m = tl.program_id(0)
    off_hz = tl.program_id(1)
    q_off = off_hz * stride_qh
    k_off = off_hz * stride_kh
    v_off = off_hz * stride_vh
    offs_m = start_m * BLOCK_M + tl.arange(0, BLOCK_M)
    offs_d = tl.arange(0, HEAD_DIM)
    offs_n = tl.arange(0, BLOCK_N)
    q_ptrs = Q + q_off + offs_m[:, None] * stride_qm + offs_d[None, :] * stride_qk
    k_ptrs = K + k_off + offs_d[:, None] * stride_kk + offs_n[None, :] * stride_kn
    v_ptrs = V + v_off + offs_n[:, None] * stride_vn + offs_d[None, :] * stride_vk
    m_i = tl.full([BLOCK_M], float("-inf"), dtype=tl.float32)
    l_i = tl.zeros([BLOCK_M], dtype=tl.float32) + 1.0
    acc = tl.zeros([BLOCK_M, HEAD_DIM], dtype=tl.float32)
    q = tl.load(q_ptrs)
    acc, l_i, m_i = _attn_fwd_inner(
        acc,
        l_i,
        m_i,
        q,
        k_ptrs,
        v_ptrs,
        sm_scale,
        stride_kn,
        stride_vn,
        start_m,
        seqlen_k,
        BLOCK_M,
        BLOCK_N,
        HEAD_DIM,
        CAUSAL,
    )
    acc = acc / l_i[:, None]
    lse = m_i + tl.math.log2(l_i) / 1.4426950408889634
    o_ptrs = (
        Out
        + off_hz * stride_oh
        + offs_m[:, None] * stride_om
        + offs_d[None, :] * stride_ok
    )
    tl.store(o_ptrs, acc.to(Out.dtype.element_ty))
    tl.store(Lse + off_hz * seqlen_q + offs_m, lse)

# config = {"BLOCK_M": 32, "BLOCK_N": 64, "HEAD_DIM": 256, "arch": "sm_90", "causal": true, "dtype": "bf16", "num_stages": 3, "num_warps": 8}
# arch = sm_90


// ===== COMPILED SASS (sm_90a) =====

	.target	sm_90a

	.elftype	@"ET_EXEC"


//--------------------- .note.nv.tkinfo           --------------------------
	.section	.note.nv.tkinfo,"",@"SHT_NOTE"
	.sectionflags	@"SHF_NOTE_NV_TKINFO"
	.tkinfo
        /*0018*/ 	.word	0x00000002
        /*0030*/ 	.string	""
        /*0030*/ 	.string	"ptxas"
        /*0030*/ 	.string	"Cuda compilation tools, release 13.0, V13.0.88"
        /*0030*/ 	.string	"Build cuda_13.0.r13.0/compiler.36424714_0"
        /*0030*/ 	.string	"-v  -suppress-debug-info  -lineinfo  -arch sm_90a "



//--------------------- .note.nv.cuinfo           --------------------------
	.section	.note.nv.cuinfo,"",@"SHT_NOTE"
	.sectionflags	@"SHF_NOTE_NV_CUINFO"
        /*0018*/ 	.short	0x0002
        /*001a*/ 	.short	0x005a
        /*001c*/ 	.short	0x0082
	.zero		2


//--------------------- .nv.info                  --------------------------
	.section	.nv.info,"",@"SHT_CUDA_INFO"
	.align	4


	//----- nvinfo : EIATTR_REGCOUNT
	.align		4
        /*0000*/ 	.byte	0x04, 0x2f
        /*0002*/ 	.short	(.L_2 - .L_1)
	.align		4
.L_1:
        /*0004*/ 	.word	index@(attn_fwd)
        /*0008*/ 	.word	0x000000ff


	//----- nvinfo : EIATTR_FRAME_SIZE
	.align		4
.L_2:
        /*000c*/ 	.byte	0x04, 0x11
        /*000e*/ 	.short	(.L_4 - .L_3)
	.align		4
.L_3:
        /*0010*/ 	.word	index@(attn_fwd)
        /*0014*/ 	.word	0x00000238


	//----- nvinfo : EIATTR_MIN_STACK_SIZE
	.align		4
.L_4:
        /*0018*/ 	.byte	0x04, 0x12
        /*001a*/ 	.short	(.L_6 - .L_5)
	.align		4
.L_5:
        /*001c*/ 	.word	index@(attn_fwd)
        /*0020*/ 	.word	0x00000238
.L_6:


//--------------------- .nv.compat                --------------------------
	.section	.nv.compat,"",@"SHT_CUDA_COMPAT_INFO"
	.align	4
        /*0000*/ 	.byte	0x02, 0x09, 0x01, 0x00, 0x02, 0x02, 0x01, 0x00, 0x02, 0x05, 0x05, 0x00, 0x03, 0x07, 0x01, 0x01
        /*0010*/ 	.byte	0x02, 0x03, 0x00, 0x00, 0x02, 0x06, 0x01, 0x00, 0x04, 0x0b, 0x08, 0x00, 0x00, 0x00, 0x00, 0x00
        /*0020*/ 	.byte	0x00, 0x00, 0x00, 0x00


//--------------------- .nv.info.attn_fwd         --------------------------
	.section	.nv.info.attn_fwd,"",@"SHT_CUDA_INFO"
	.sectionflags	@""
	.align	4


	//----- nvinfo : EIATTR_CUDA_API_VERSION
	.align		4
        /*0000*/ 	.byte	0x04, 0x37
        /*0002*/ 	.short	(.L_8 - .L_7)
.L_7:
        /*0004*/ 	.word	0x00000082


	//----- nvinfo : EIATTR_KPARAM_INFO
	.align		4
.L_8:
        /*0008*/ 	.byte	0x04, 0x17
        /*000a*/ 	.short	(.L_10 - .L_9)
.L_9:
        /*000c*/ 	.word	0x00000000
        /*0010*/ 	.short	0x0019
        /*0012*/ 	.short	0x0080
        /*0014*/ 	.byte	0x00, 0xf4, 0x21, 0x00


	//----- nvinfo : EIATTR_KPARAM_INFO
	.align		4
.L_10:
        /*0018*/ 	.byte	0x04, 0x17
        /*001a*/ 	.short	(.L_12 - .L_11)
.L_11:
        /*001c*/ 	.word	0x00000000
        /*0020*/ 	.short	0x0018
        /*0022*/ 	.short	0x0078
        /*0024*/ 	.byte	0x00, 0xf4, 0x21, 0x00


	//----- nvinfo : EIATTR_KPARAM_INFO
	.align		4
.L_12:
        /*0028*/ 	.byte	0x04, 0x17
        /*002a*/ 	.short	(.L_14 - .L_13)
.L_13:
        /*002c*/ 	.word	0x00000000
        /*0030*/ 	.short	0x0017
        /*0032*/ 	.short	0x0070
        /*0034*/ 	.byte	0x00, 0xf0, 0x11, 0x00


	//----- nvinfo : EIATTR_KPARAM_INFO
	.align		4
.L_14:
        /*0038*/ 	.byte	0x04, 0x17
        /*003a*/ 	.short	(.L_16 - .L_15)
.L_15:
        /*003c*/ 	.word	0x00000000
        /*0040*/ 	.short	0x0016
        /*0042*/ 	.short	0x006c
        /*0044*/ 	.byte	0x00, 0xf0, 0x11, 0x00


	//----- nvinfo : EIATTR_KPARAM_INFO
	.align		4
.L_16:
        /*0048*/ 	.byte	0x04, 0x17
        /*004a*/ 	.short	(.L_18 - .L_17)
.L_17:
        /*004c*/ 	.word	0x00000000
        /*0050*/ 	.short	0x0015
        /*0052*/ 	.short	0x0068
        /*0054*/ 	.byte	0x00, 0xf0, 0x11, 0x00


	//----- nvinfo : EIATTR_KPARAM_INFO
	.align		4
.L_18:
        /*0058*/ 	.byte	0x04, 0x17
        /*005a*/ 	.short	(.L_20 - .L_19)
.L_19:
        /*005c*/ 	.word	0x00000000
        /*0060*/ 	.short	0x0014
        /*0062*/ 	.short	0x0064
        /*0064*/ 	.byte	0x00, 0xf0, 0x11, 0x00


	//----- nvinfo : EIATTR_KPARAM_INFO
	.align		4
.L_20:
        /*0068*/ 	.byte	0x04, 0x17
        /*006a*/ 	.short	(.L_22 - .L_21)
.L_21:
        /*006c*/ 	.word	0x00000000
        /*0070*/ 	.short	0x0013
        /*0072*/ 	.short	0x0060
        /*0074*/ 	.byte	0x00, 0xf0, 0x11, 0x00


	//----- nvinfo : EIATTR_KPARAM_INFO
	.align		4
.L_22:
        /*0078*/ 	.byte	0x04, 0x17
        /*007a*/ 	.short	(.L_24 - .L_23)
.L_23:
        /*007c*/ 	.word	0x00000000
        /*0080*/ 	.short	0x0012
        /*0082*/ 	.short	0x005c
        /*0084*/ 	.byte	0x00, 0xf0, 0x11, 0x00


	//----- nvinfo : EIATTR_KPARAM_INFO
	.align		4
.L_24:
        /*0088*/ 	.byte	0x04, 0x17
        /*008a*/ 	.short	(.L_26 - .L_25)
.L_25:
        /*008c*/ 	.word	0x00000000
        /*0090*/ 	.short	0x0011
        /*0092*/ 	.short	0x0058
        /*0094*/ 	.byte	0x00, 0xf0, 0x11, 0x00


	//----- nvinfo : EIATTR_KPARAM_INFO
	.align		4
.L_26:
        /*0098*/ 	.byte	0x04, 0x17
        /*009a*/ 	.short	(.L_28 - .L_27)
.L_27:
        /*009c*/ 	.word	0x00000000
        /*00a0*/ 	.short	0x0010
        /*00a2*/ 	.short	0x0054
        /*00a4*/ 	.byte	0x00, 0xf0, 0x11, 0x00


	//----- nvinfo : EIATTR_KPARAM_INFO
	.align		4
.L_28:
        /*00a8*/ 	.byte	0x04, 0x17
        /*00aa*/ 	.short	(.L_30 - .L_29)
.L_29:
        /*00ac*/ 	.word	0x00000000
        /*00b0*/ 	.short	0x000f
        /*00b2*/ 	.short	0x0050
        /*00b4*/ 	.byte	0x00, 0xf0, 0x11, 0x00


	//----- nvinfo : EIATTR_KPARAM_INFO
	.align		4
.L_30:
        /*00b8*/ 	.byte	0x04, 0x17
        /*00ba*/ 	.short	(.L_32 - .L_31)
.L_31:
        /*00bc*/ 	.word	0x00000000
        /*00c0*/ 	.short	0x000e
        /*00c2*/ 	.short	0x004c
        /*00c4*/ 	.byte	0x00, 0xf0, 0x11, 0x00


	//----- nvinfo : EIATTR_KPARAM_INFO
	.align		4
.L_32:
        /*00c8*/ 	.byte	0x04, 0x17
        /*00ca*/ 	.short	(.L_34 - .L_33)
.L_33:
        /*00cc*/ 	.word	0x00000000
        /*00d0*/ 	.short	0x000d
        /*00d2*/ 	.short	0x0048
        /*00d4*/ 	.byte	0x00, 0xf0, 0x11, 0x00


	//----- nvinfo : EIATTR_KPARAM_INFO
	.align		4
.L_34:
        /*00d8*/ 	.byte	0x04, 0x17
        /*00da*/ 	.short	(.L_36 - .L_35)
.L_35:
        /*00dc*/ 	.word	0x00000000
        /*00e0*/ 	.short	0x000c
        /*00e2*/ 	.short	0x0044
        /*00e4*/ 	.byte	0x00, 0xf0, 0x11, 0x00


	//----- nvinfo : EIATTR_KPARAM_INFO
	.align		4
.L_36:
        /*00e8*/ 	.byte	0x04, 0x17
        /*00ea*/ 	.short	(.L_38 - .L_37)
.L_37:
        /*00ec*/ 	.word	0x00000000
        /*00f0*/ 	.short	0x000b
        /*00f2*/ 	.short	0x0040
        /*00f4*/ 	.byte	0x00, 0xf0, 0x11, 0x00


	//----- nvinfo : EIATTR_KPARAM_INFO
	.align		4
.L_38:
        /*00f8*/ 	.byte	0x04, 0x17
        /*00fa*/ 	.short	(.L_40 - .L_39)
.L_39:
        /*00fc*/ 	.word	0x00000000
        /*0100*/ 	.short	0x000a
        /*0102*/ 	.short	0x003c
        /*0104*/ 	.byte	0x00, 0xf0, 0x11, 0x00


	//----- nvinfo : EIATTR_KPARAM_INFO
	.align		4
.L_40:
        /*0108*/ 	.byte	0x04, 0x17
        /*010a*/ 	.short	(.L_42 - .L_41)
.L_41:
        /*010c*/ 	.word	0x00000000
        /*0110*/ 	.short	0x0009
        /*0112*/ 	.short	0x0038
        /*0114*/ 	.byte	0x00, 0xf0, 0x11, 0x00


	//----- nvinfo : EIATTR_KPARAM_INFO
	.align		4
.L_42:
        /*0118*/ 	.byte	0x04, 0x17
        /*011a*/ 	.short	(.L_44 - .L_43)
.L_43:
        /*011c*/ 	.word	0x00000000
        /*0120*/ 	.short	0x0008
        /*0122*/ 	.short	0x0034
        /*0124*/ 	.byte	0x00, 0xf0, 0x11, 0x00


	//----- nvinfo : EIATTR_KPARAM_INFO
	.align		4
.L_44:
        /*0128*/ 	.byte	0x04, 0x17
        /*012a*/ 	.short	(.L_46 - .L_45)
.L_45:
        /*012c*/ 	.word	0x00000000
        /*0130*/ 	.short	0x0007
        /*0132*/ 	.short	0x0030
        /*0134*/ 	.byte	0x00, 0xf0, 0x11, 0x00


	//----- nvinfo : EIATTR_KPARAM_INFO
	.align		4
.L_46:
        /*0138*/ 	.byte	0x04, 0x17
        /*013a*/ 	.short	(.L_48 - .L_47)
.L_47:
        /*013c*/ 	.word	0x00000000
        /*0140*/ 	.short	0x0006
        /*0142*/ 	.short	0x002c
        /*0144*/ 	.byte	0x00, 0xf0, 0x11, 0x00


	//----- nvinfo : EIATTR_KPARAM_INFO
	.align		4
.L_48:
        /*0148*/ 	.byte	0x04, 0x17
        /*014a*/ 	.short	(.L_50 - .L_49)
.L_49:
        /*014c*/ 	.word	0x00000000
        /*0150*/ 	.short	0x0005
        /*0152*/ 	.short	0x0028
        /*0154*/ 	.byte	0x00, 0xf0, 0x11, 0x00


	//----- nvinfo : EIATTR_KPARAM_INFO
	.align		4
.L_50:
        /*0158*/ 	.byte	0x04, 0x17
        /*015a*/ 	.short	(.L_52 - .L_51)
.L_51:
        /*015c*/ 	.word	0x00000000
        /*0160*/ 	.short	0x0004
        /*0162*/ 	.short	0x0020
        /*0164*/ 	.byte	0x00, 0xf4, 0x21, 0x00


	//----- nvinfo : EIATTR_KPARAM_INFO
	.align		4
.L_52:
        /*0168*/ 	.byte	0x04, 0x17
        /*016a*/ 	.short	(.L_54 - .L_53)
.L_53:
        /*016c*/ 	.word	0x00000000
        /*0170*/ 	.short	0x0003
        /*0172*/ 	.short	0x0018
        /*0174*/ 	.byte	0x00, 0xf4, 0x21, 0x00


	//----- nvinfo : EIATTR_KPARAM_INFO
	.align		4
.L_54:
        /*0178*/ 	.byte	0x04, 0x17
        /*017a*/ 	.short	(.L_56 - .L_55)
.L_55:
        /*017c*/ 	.word	0x00000000
        /*0180*/ 	.short	0x0002
        /*0182*/ 	.short	0x0010
        /*0184*/ 	.byte	0x00, 0xf4, 0x21, 0x00


	//----- nvinfo : EIATTR_KPARAM_INFO
	.align		4
.L_56:
        /*0188*/ 	.byte	0x04, 0x17
        /*018a*/ 	.short	(.L_58 - .L_57)
.L_57:
        /*018c*/ 	.word	0x00000000
        /*0190*/ 	.short	0x0001
        /*0192*/ 	.short	0x0008
        /*0194*/ 	.byte	0x00, 0xf4, 0x21, 0x00


	//----- nvinfo : EIATTR_KPARAM_INFO
	.align		4
.L_58:
        /*0198*/ 	.byte	0x04, 0x17
        /*019a*/ 	.short	(.L_60 - .L_59)
.L_59:
        /*019c*/ 	.word	0x00000000
        /*01a0*/ 	.short	0x0000
        /*01a2*/ 	.short	0x0000
        /*01a4*/ 	.byte	0x00, 0xf4, 0x21, 0x00


	//----- nvinfo : EIATTR_SPARSE_MMA_MASK
	.align		4
.L_60:
        /*01a8*/ 	.byte	0x03, 0x50
        /*01aa*/ 	.short	0x0000


	//----- nvinfo : EIATTR_MAXREG_COUNT
	.align		4
        /*01ac*/ 	.byte	0x03, 0x1b
        /*01ae*/ 	.short	0x00ff


	//----- nvinfo : EIATTR_NUM_BARRIERS
	.align		4
        /*01b0*/ 	.byte	0x02, 0x4c
        /*01b2*/ 	.byte	0x01
	.zero		1


	//----- nvinfo : EIATTR_ANNOTATIONS
	.align		4
        /*01b4*/ 	.byte	0x04, 0x55
        /*01b6*/ 	.short	(.L_62 - .L_61)


	//   ....[0]....
.L_61:
        /*01b8*/ 	.word	0x00000001
        /*01bc*/ 	.byte	0xa0, 0x11, 0x00, 0x00, 0x01, 0x00, 0x00, 0x00, 0xf0, 0x11, 0x00, 0x00, 0x01, 0x00, 0x00, 0x00
        /* <DEDUP_REMOVED lines=69> */
        /*061c*/ 	.byte	0x40, 0x59, 0x00, 0x00, 0x01, 0x00, 0x00, 0x00, 0x70, 0x59, 0x00, 0x00


	//----- nvinfo : EIATTR_MERCURY_ISA_VERSION
	.align		4
.L_62:
        /*0628*/ 	.byte	0x03, 0x5f
        /*062a*/ 	.short	0x0101


	//----- nvinfo : EIATTR_COOP_GROUP_MASK_REGIDS
	.align		4
        /*062c*/ 	.byte	0x04, 0x29
        /*062e*/ 	.short	(.L_64 - .L_63)


	//   ....[0]....
.L_63:
        /*0630*/ 	.word	0xffffffff


	//   ....[1]....
        /*0634*/ 	.word	0xffffffff


	//   ....[2]....
        /*0638*/ 	.word	0xffffffff


	//   ....[3]....
        /*063c*/ 	.word	0xffffffff


	//   ....[4]....
        /*0640*/ 	.word	0xffffffff


	//   ....[5]....
        /*0644*/ 	.word	0xffffffff


	//   ....[6]....
        /*0648*/ 	.word	0xffffffff


	//   ....[7]....
        /*064c*/ 	.word	0xffffffff


	//   ....[8]....
        /*0650*/ 	.word	0xffffffff


	//   ....[9]....
        /*0654*/ 	.word	0xffffffff


	//   ....[10]....
        /*0658*/ 	.word	0xffffffff


	//   ....[11]....
        /*065c*/ 	.word	0xffffffff


	//   ....[12]....
        /*0660*/ 	.word	0xffffffff


	//   ....[13]....
        /*0664*/ 	.word	0xffffffff


	//   ....[14]....
        /*0668*/ 	.word	0xffffffff


	//   ....[15]....
        /*066c*/ 	.word	0xffffffff


	//   ....[16]....
        /*0670*/ 	.word	0xffffffff


	//   ....[17]....
        /*0674*/ 	.word	0xffffffff


	//   ....[18]....
        /*0678*/ 	.word	0xffffffff


	//   ....[19]....
        /*067c*/ 	.word	0xffffffff


	//   ....[20]....
        /*0680*/ 	.word	0xffffffff


	//   ....[21]....
        /*0684*/ 	.word	0xffffffff


	//----- nvinfo : EIATTR_COOP_GROUP_INSTR_OFFSETS
	.align		4
.L_64:
        /*0688*/ 	.byte	0x04, 0x28
        /*068a*/ 	.short	(.L_66 - .L_65)


	//   ....[0]....
.L_65:
        /*068c*/ 	.word	0x00004620


	//   ....[1]....
        /*0690*/ 	.word	0x00004630


	//   ....[2]....
        /*0694*/ 	.word	0x00004640


	//   ....[3]....
        /*0698*/ 	.word	0x00004650


	//   ....[4]....
        /*069c*/ 	.word	0x000046a0


	//   ....[5]....
        /*06a0*/ 	.word	0x000046b0


	//   ....[6]....
        /*06a4*/ 	.word	0x000046c0


	//   ....[7]....
        /*06a8*/ 	.word	0x000046d0


	//   ....[8]....
        /*06ac*/ 	.word	0x00004820


	//   ....[9]....
        /*06b0*/ 	.word	0x00004840


	//   ....[10]....
        /*06b4*/ 	.word	0x00004860


	//   ....[11]....
        /*06b8*/ 	.word	0x00004a50


	//   ....[12]....
        /*06bc*/ 	.word	0x00004b10


	//   ....[13]....
        /*06c0*/ 	.word	0x00004b60


	//   ....[14]....
        /*06c4*/ 	.word	0x00004ba0


	//   ....[15]....
        /*06c8*/ 	.word	0x00004bd0


	//   ....[16]....
        /*06cc*/ 	.word	0x00004c10


	//   ....[17]....
        /*06d0*/ 	.word	0x00004c40


	//   ....[18]....
        /*06d4*/ 	.word	0x00004c70


	//   ....[19]....
        /*06d8*/ 	.word	0x00004ea0


	//   ....[20]....
        /*06dc*/ 	.word	0x00004ef0


	//   ....[21]....
        /*06e0*/ 	.word	0x00004f10


	//----- nvinfo : EIATTR_EXIT_INSTR_OFFSETS
	.align		4
.L_66:
        /*06e4*/ 	.byte	0x04, 0x1c
        /*06e6*/ 	.short	(.L_68 - .L_67)


	//   ....[0]....
.L_67:
        /*06e8*/ 	.word	0x00008330


	//   ....[1]....
        /*06ec*/ 	.word	0x00008360


	//----- nvinfo : EIATTR_REQNTID
	.align		4
.L_68:
        /*06f0*/ 	.byte	0x04, 0x10
        /*06f2*/ 	.short	(.L_70 - .L_69)
.L_69:
        /*06f4*/ 	.word	0x00000100
        /*06f8*/ 	.word	0x00000001
        /*06fc*/ 	.word	0x00000001


	//----- nvinfo : EIATTR_CRS_STACK_SIZE
	.align		4
.L_70:
        /*0700*/ 	.byte	0x04, 0x1e
        /*0702*/ 	.short	(.L_72 - .L_71)
.L_71:
        /*0704*/ 	.word	0x00000000


	//----- nvinfo : EIATTR_CBANK_PARAM_SIZE
	.align		4
.L_72:
        /*0708*/ 	.byte	0x03, 0x19
        /*070a*/ 	.short	0x0088


	//----- nvinfo : EIATTR_PARAM_CBANK
	.align		4
        /*070c*/ 	.byte	0x04, 0x0a
        /*070e*/ 	.short	(.L_74 - .L_73)
	.align		4
.L_73:
        /*0710*/ 	.word	index@(.nv.constant0.attn_fwd)
        /*0714*/ 	.short	0x0210
        /*0716*/ 	.short	0x0088


	//----- nvinfo : EIATTR_SW_WAR
	.align		4
.L_74:
        /*0718*/ 	.byte	0x04, 0x36
        /*071a*/ 	.short	(.L_76 - .L_75)
.L_75:
        /*071c*/ 	.word	0x00000008
.L_76:


//--------------------- .nv.callgraph             --------------------------
	.section	.nv.callgraph,"",@"SHT_CUDA_CALLGRAPH"
	.align	4
	.sectionentsize	8
	.align		4
        /*0000*/ 	.word	0x00000000
	.align		4
        /*0004*/ 	.word	0xffffffff
	.align		4
        /*0008*/ 	.word	0x00000000
	.align		4
        /*000c*/ 	.word	0xfffffffe
	.align		4
        /*0010*/ 	.word	0x00000000
	.align		4
        /*0014*/ 	.word	0xfffffffd
	.align		4
        /*0018*/ 	.word	0x00000000
	.align		4
        /*001c*/ 	.word	0xfffffffc


//--------------------- .nv.constant4             --------------------------
	.section	.nv.constant4,"a",@progbits
	.align	8
	.align		8
.nv.constant4:
        /*0000*/ 	.dword	_$_str


//--------------------- .text.attn_fwd            --------------------------
	.section	.text.attn_fwd,"ax",@progbits
	.align	128
        .global         attn_fwd
        .type           attn_fwd,@function
        .size           attn_fwd,(.L_x_11 - attn_fwd)
        .other          attn_fwd,@"STO_CUDA_ENTRY STV_DEFAULT"
attn_fwd:
.text.attn_fwd:
[----:B------:R-:W0:Y:S01]  /*0000*/  LDC R1, c[0x0][0x28] ;  /* 0x00000a00ff017b82 */ /* 0x000e220000000800 */
[----:B------:R-:W1:Y:S07]  /*0010*/  S2R R235, SR_CTAID.X ;  /* 0x0000000000eb7919 */ /* 0x000e6e0000002500 */
[----:B------:R-:W2:Y:S01]  /*0020*/  S2UR UR9, SR_CTAID.Y ;  /* 0x00000000000979c3 */ /* 0x000ea20000002600 */
[----:B------:R-:W-:Y:S01]  /*0030*/  ULDC.64 UR4, c[0x0][0x240] ;  /* 0x0000900000047ab9 */ /* 0x000fe20000000a00 */
[----:B------:R-:W-:Y:S01]  /*0040*/  ULDC.64 UR10, c[0x0][0x208] ;  /* 0x00008200000a7ab9 */ /* 0x000fe20000000a00 */
[----:B------:R-:W3:Y:S01]  /*0050*/  S2R R8, SR_TID.X ;  /* 0x0000000000087919 */ /* 0x000ee20000002100 */
[----:B0-----:R-:W-:-:S04]  /*0060*/  VIADD R1, R1, 0xfffffdc8 ;  /* 0xfffffdc801017836 */ /* 0x001fc80000000000 */
[----:B------:R-:W0:Y:S08]  /*0070*/  LDC R21, c[0x0][0x248] ;  /* 0x00009200ff157b82 */ /* 0x000e300000000800 */
[----:B------:R-:W4:Y:S01]  /*0080*/  LDC.64 R18, c[0x0][0x210] ;  /* 0x00008400ff127b82 */ /* 0x000f220000000a00 */
[----:B--2---:R-:W-:-:S04]  /*0090*/  UIMAD UR4, UR9, UR4, URZ ;  /* 0x00000004090472a4 */ /* 0x004fc8000f8e023f */
[----:B------:R-:W-:Y:S01]  /*00a0*/  USHF.L.U32 UR6, UR4, 0x1, URZ ;  /* 0x0000000104067899 */ /* 0x000fe2000800063f */
[----:B-1----:R-:W-:Y:S01]  /*00b0*/  IMAD.SHL.U32 R235, R235, 0x20, RZ ;  /* 0x00000020ebeb7824 */ /* 0x002fe200078e00ff */
[----:B---3--:R-:W-:-:S04]  /*00c0*/  SHF.R.U32.HI R2, RZ, 0x5, R8 ;  /* 0x00000005ff027819 */ /* 0x008fc80000011608 */
[----:B------:R-:W-:Y:S02]  /*00d0*/  LOP3.LUT R0, R235, 0x1f, R8, 0xf8, !PT ;  /* 0x0000001feb007812 */ /* 0x000fe400078ef808 */
[----:B------:R-:W-:-:S03]  /*00e0*/  SGXT.U32 R2, R2, 0x3 ;  /* 0x000000030202781a */ /* 0x000fc60000000000 */
[----:B------:R-:W-:Y:S01]  /*00f0*/  IMAD R0, R0, UR5, RZ ;  /* 0x0000000500007c24 */ /* 0x000fe2000f8e02ff */
[----:B------:R-:W-:Y:S01]  /*0100*/  UIMAD.WIDE UR4, UR4, 0x2, URZ ;  /* 0x00000002040478a5 */ /* 0x000fe2000f8e023f */
[----:B0-----:R-:W-:Y:S02]  /*0110*/  IMAD R5, R2, R21, RZ ;  /* 0x0000001502057224 */ /* 0x001fe400078e02ff */
[C---:B------:R-:W-:Y:S02]  /*0120*/  IMAD.SHL.U32 R3, R0.reuse, 0x2, RZ ;  /* 0x0000000200037824 */ /* 0x040fe400078e00ff */
[----:B------:R-:W-:-:S03]  /*0130*/  IMAD.HI R0, R0, 0x2, RZ ;  /* 0x0000000200007827 */ /* 0x000fc600078e02ff */
[----:B----4-:R-:W-:Y:S01]  /*0140*/  IADD3 R17, P0, P1, R3, UR6, R18 ;  /* 0x0000000603117c10 */ /* 0x010fe2000f91e012 */
[----:B------:R-:W-:-:S03]  /*0150*/  IMAD R7, R21, 0x8, R5 ;  /* 0x0000000815077824 */ /* 0x000fc600078e0205 */
[----:B------:R-:W-:Y:S01]  /*0160*/  IADD3.X R19, R0, UR5, R19, P0, P1 ;  /* 0x0000000500137c10 */ /* 0x000fe200087e2413 */
[----:B------:R-:W-:Y:S01]  /*0170*/  IMAD R0, R21, 0x8, R7 ;  /* 0x0000000815007824 */ /* 0x000fe200078e0207 */
[-C--:B------:R-:W-:Y:S02]  /*0180*/  LEA R2, P0, R5, R17.reuse, 0x1 ;  /* 0x0000001105027211 */ /* 0x080fe400078008ff */
[----:B------:R-:W-:Y:S02]  /*0190*/  LEA R4, P1, R7, R17, 0x1 ;  /* 0x0000001107047211 */ /* 0x000fe400078208ff */
[----:B------:R-:W-:Y:S02]  /*01a0*/  LEA.HI.X.SX32 R3, R5, R19, 0x1, P0 ;  /* 0x0000001305037211 */ /* 0x000fe400000f0eff */
[----:B------:R-:W-:Y:S02]  /*01b0*/  LEA R9, R21, R0, 0x3 ;  /* 0x0000000015097211 */ /* 0x000fe400078e18ff */
[----:B------:R-:W-:Y:S01]  /*01c0*/  LEA R6, P0, R0, R17, 0x1 ;  /* 0x0000001100067211 */ /* 0x000fe200078008ff */
[----:B------:R0:W2:Y:S01]  /*01d0*/  LDG.E.U16 R18, desc[UR10][R2.64] ;  /* 0x0000000a02127981 */ /* 0x0000a2000c1e1500 */
[----:B------:R-:W-:-:S02]  /*01e0*/  LEA.HI.X.SX32 R5, R7, R19, 0x1, P1 ;  /* 0x0000001307057211 */ /* 0x000fc400008f0eff */
[----:B------:R-:W-:Y:S01]  /*01f0*/  LEA.HI.X.SX32 R7, R0, R19, 0x1, P0 ;  /* 0x0000001300077211 */ /* 0x000fe200000f0eff */
[----:B------:R-:W-:Y:S01]  /*0200*/  IMAD R0, R21, 0x8, R9 ;  /* 0x0000000815007824 */ /* 0x000fe200078e0209 */
[C---:B------:R-:W-:Y:S01]  /*0210*/  LEA R10, P0, R9.reuse, R17, 0x1 ;  /* 0x00000011090a7211 */ /* 0x040fe200078008ff */
[----:B------:R1:W3:Y:S03]  /*0220*/  LDG.E.U16 R20, desc[UR10][R4.64] ;  /* 0x0000000a04147981 */ /* 0x0002e6000c1e1500 */
[----:B------:R-:W-:Y:S01]  /*0230*/  LEA.HI.X.SX32 R11, R9, R19, 0x1, P0 ;  /* 0x00000013090b7211 */ /* 0x000fe200000f0eff */
[C---:B------:R-:W-:Y:S01]  /*0240*/  IMAD R9, R21.reuse, 0x8, R0 ;  /* 0x0000000815097824 */ /* 0x040fe200078e0200 */
[C---:B------:R-:W-:Y:S01]  /*0250*/  LEA R12, P0, R0.reuse, R17, 0x1 ;  /* 0x00000011000c7211 */ /* 0x040fe200078008ff */
[----:B------:R4:W5:Y:S03]  /*0260*/  LDG.E.U16 R22, desc[UR10][R6.64] ;  /* 0x0000000a06167981 */ /* 0x000966000c1e1500 */
[----:B------:R-:W-:Y:S01]  /*0270*/  LEA.HI.X.SX32 R13, R0, R19, 0x1, P0 ;  /* 0x00000013000d7211 */ /* 0x000fe200000f0eff */
[----:B------:R-:W-:Y:S01]  /*0280*/  IMAD R0, R21, 0x8, R9 ;  /* 0x0000000815007824 */ /* 0x000fe200078e0209 */
[-C--:B0-----:R-:W-:Y:S01]  /*0290*/  LEA R2, P0, R9, R17.reuse, 0x1 ;  /* 0x0000001109027211 */ /* 0x081fe200078008ff */
[----:B------:R0:W5:Y:S02]  /*02a0*/  LDG.E.U16 R24, desc[UR10][R10.64] ;  /* 0x0000000a0a187981 */ /* 0x000164000c1e1500 */
[----:B------:R-:W-:Y:S01]  /*02b0*/  IMAD R16, R21, 0x8, R0 ;  /* 0x0000000815107824 */ /* 0x000fe200078e0200 */
[----:B------:R-:W-:Y:S01]  /*02c0*/  LEA R14, P1, R0, R17, 0x1 ;  /* 0x00000011000e7211 */ /* 0x000fe200078208ff */
[----:B------:R0:W5:Y:S01]  /*02d0*/  LDG.E.U16 R26, desc[UR10][R12.64] ;  /* 0x0000000a0c1a7981 */ /* 0x000162000c1e1500 */
[----:B------:R-:W-:-:S02]  /*02e0*/  LEA.HI.X.SX32 R3, R9, R19, 0x1, P0 ;  /* 0x0000001309037211 */ /* 0x000fc400000f0eff */
[----:B------:R-:W-:Y:S01]  /*02f0*/  LEA.HI.X.SX32 R15, R0, R19, 0x1, P1 ;  /* 0x00000013000f7211 */ /* 0x000fe200008f0eff */
[C---:B------:R-:W-:Y:S01]  /*0300*/  IMAD R0, R21.reuse, 0x8, R16 ;  /* 0x0000000815007824 */ /* 0x040fe200078e0210 */
[C---:B-1----:R-:W-:Y:S01]  /*0310*/  LEA R4, P0, R16.reuse, R17, 0x1 ;  /* 0x0000001110047211 */ /* 0x042fe200078008ff */
[----:B------:R1:W5:Y:S03]  /*0320*/  LDG.E.U16 R28, desc[UR10][R2.64] ;  /* 0x0000000a021c7981 */ /* 0x000366000c1e1500 */
[----:B------:R-:W-:Y:S01]  /*0330*/  LEA.HI.X.SX32 R5, R16, R19, 0x1, P0 ;  /* 0x0000001310057211 */ /* 0x000fe200000f0eff */
[----:B------:R-:W5:Y:S01]  /*0340*/  LDG.E.U16 R30, desc[UR10][R14.64] ;  /* 0x0000000a0e1e7981 */ /* 0x000f62000c1e1500 */
[C---:B----4-:R-:W-:Y:S02]  /*0350*/  LEA R6, P0, R0.reuse, R17, 0x1 ;  /* 0x0000001100067211 */ /* 0x050fe400078008ff */
[----:B------:R-:W-:Y:S01]  /*0360*/  LEA R9, R21, R0, 0x3 ;  /* 0x0000000015097211 */ /* 0x000fe200078e18ff */
[----:B------:R4:W5:Y:S01]  /*0370*/  LDG.E.U16 R32, desc[UR10][R4.64] ;  /* 0x0000000a04207981 */ /* 0x000962000c1e1500 */
[----:B------:R-:W-:-:S03]  /*0380*/  LEA.HI.X.SX32 R7, R0, R19, 0x1, P0 ;  /* 0x0000001300077211 */ /* 0x000fc600000f0eff */
[----:B------:R-:W-:Y:S01]  /*0390*/  IMAD R0, R21, 0x8, R9 ;  /* 0x0000000815007824 */ /* 0x000fe200078e0209 */
[-C--:B0-----:R-:W-:Y:S01]  /*03a0*/  LEA R10, P0, R9, R17.reuse, 0x1 ;  /* 0x00000011090a7211 */ /* 0x081fe200078008ff */
[----:B------:R0:W5:Y:S02]  /*03b0*/  LDG.E.U16 R34, desc[UR10][R6.64] ;  /* 0x0000000a06227981 */ /* 0x000164000c1e1500 */
[----:B------:R-:W-:Y:S01]  /*03c0*/  IMAD R16, R21, 0x8, R0 ;  /* 0x0000000815107824 */ /* 0x000fe200078e0200 */
[C---:B------:R-:W-:Y:S02]  /*03d0*/  LEA R12, P1, R0.reuse, R17, 0x1 ;  /* 0x00000011000c7211 */ /* 0x040fe400078208ff */
[-C--:B------:R-:W-:Y:S02]  /*03e0*/  LEA.HI.X.SX32 R11, R9, R19.reuse, 0x1, P0 ;  /* 0x00000013090b7211 */ /* 0x080fe400000f0eff */
[----:B------:R-:W-:Y:S01]  /*03f0*/  LEA.HI.X.SX32 R13, R0, R19, 0x1, P1 ;  /* 0x00000013000d7211 */ /* 0x000fe200008f0eff */
[C---:B------:R-:W-:Y:S01]  /*0400*/  IMAD R0, R21.reuse, 0x8, R16 ;  /* 0x0000000815007824 */ /* 0x040fe200078e0210 */
[C---:B-1----:R-:W-:Y:S01]  /*0410*/  LEA R2, P0, R16.reuse, R17, 0x1 ;  /* 0x0000001110027211 */ /* 0x042fe200078008ff */
[----:B------:R1:W5:Y:S03]  /*0420*/  LDG.E.U16 R36, desc[UR10][R10.64] ;  /* 0x0000000a0a247981 */ /* 0x000366000c1e1500 */
[----:B------:R-:W-:Y:S01]  /*0430*/  LEA.HI.X.SX32 R3, R16, R19, 0x1, P0 ;  /* 0x0000001310037211 */ /* 0x000fe200000f0eff */
[C---:B------:R-:W-:Y:S01]  /*0440*/  IMAD R9, R21.reuse, 0x8, R0 ;  /* 0x0000000815097824 */ /* 0x040fe200078e0200 */
[C---:B----4-:R-:W-:Y:S01]  /*0450*/  LEA R4, P0, R0.reuse, R17, 0x1 ;  /* 0x0000001100047211 */ /* 0x050fe200078008ff */
[----:B------:R-:W4:Y:S03]  /*0460*/  LDG.E.U16 R38, desc[UR10][R12.64] ;  /* 0x0000000a0c267981 */ /* 0x000f26000c1e1500 */
[----:B------:R-:W-:Y:S01]  /*0470*/  LEA.HI.X.SX32 R5, R0, R19, 0x1, P0 ;  /* 0x0000001300057211 */ /* 0x000fe200000f0eff */
[----:B------:R-:W-:Y:S01]  /*0480*/  IMAD R0, R21, 0x8, R9 ;  /* 0x0000000815007824 */ /* 0x000fe200078e0209 */
[-C--:B0-----:R-:W-:Y:S01]  /*0490*/  LEA R6, P0, R9, R17.reuse, 0x1 ;  /* 0x0000001109067211 */ /* 0x081fe200078008ff */
[----:B------:R0:W4:Y:S03]  /*04a0*/  LDG.E.U16 R40, desc[UR10][R2.64] ;  /* 0x0000000a02287981 */ /* 0x000126000c1e1500 */
[----:B------:R-:W-:Y:S01]  /*04b0*/  LEA R14, P1, R0, R17, 0x1 ;  /* 0x00000011000e7211 */ /* 0x000fe200078208ff */
[----:B------:R0:W4:Y:S01]  /*04c0*/  LDG.E.U16 R42, desc[UR10][R4.64] ;  /* 0x0000000a042a7981 */ /* 0x000122000c1e1500 */
[----:B------:R-:W-:-:S02]  /*04d0*/  LEA R16, R21, R0, 0x3 ;  /* 0x0000000015107211 */ /* 0x000fc400078e18ff */
[-C--:B------:R-:W-:Y:S02]  /*04e0*/  LEA.HI.X.SX32 R7, R9, R19.reuse, 0x1, P0 ;  /* 0x0000001309077211 */ /* 0x080fe400000f0eff */
[----:B------:R-:W-:Y:S01]  /*04f0*/  LEA.HI.X.SX32 R15, R0, R19, 0x1, P1 ;  /* 0x00000013000f7211 */ /* 0x000fe200008f0eff */
[C---:B------:R-:W-:Y:S01]  /*0500*/  IMAD R0, R21.reuse, 0x8, R16 ;  /* 0x0000000815007824 */ /* 0x040fe200078e0210 */
[C---:B-1----:R-:W-:Y:S01]  /*0510*/  LEA R10, P0, R16.reuse, R17, 0x1 ;  /* 0x00000011100a7211 */ /* 0x042fe200078008ff */
[----:B------:R1:W4:Y:S03]  /*0520*/  LDG.E.U16 R44, desc[UR10][R6.64] ;  /* 0x0000000a062c7981 */ /* 0x000326000c1e1500 */
[----:B------:R-:W-:Y:S01]  /*0530*/  LEA.HI.X.SX32 R11, R16, R19, 0x1, P0 ;  /* 0x00000013100b7211 */ /* 0x000fe200000f0eff */
[C---:B------:R-:W-:Y:S01]  /*0540*/  IMAD R9, R21.reuse, 0x8, R0 ;  /* 0x0000000815097824 */ /* 0x040fe200078e0200 */
[C---:B0-----:R-:W-:Y:S01]  /*0550*/  LEA R2, P0, R0.reuse, R17, 0x1 ;  /* 0x0000001100027211 */ /* 0x041fe200078008ff */
[----:B------:R-:W4:Y:S03]  /*0560*/  LDG.E.U16 R46, desc[UR10][R14.64] ;  /* 0x0000000a0e2e7981 */ /* 0x000f26000c1e1500 */
[----:B------:R-:W-:Y:S01]  /*0570*/  LEA.HI.X.SX32 R3, R0, R19, 0x1, P0 ;  /* 0x0000001300037211 */ /* 0x000fe200000f0eff */
[----:B------:R-:W-:Y:S01]  /*0580*/  IMAD R0, R21, 0x8, R9 ;  /* 0x0000000815007824 */ /* 0x000fe200078e0209 */
[-C--:B------:R-:W-:Y:S01]  /*0590*/  LEA R4, P0, R9, R17.reuse, 0x1 ;  /* 0x0000001109047211 */ /* 0x080fe200078008ff */
[----:B------:R0:W4:Y:S02]  /*05a0*/  LDG.E.U16 R48, desc[UR10][R10.64] ;  /* 0x0000000a0a307981 */ /* 0x000124000c1e1500 */
[----:B------:R-:W-:Y:S01]  /*05b0*/  IMAD R16, R21, 0x8, R0 ;  /* 0x0000000815107824 */ /* 0x000fe200078e0200 */
[----:B------:R-:W-:Y:S01]  /*05c0*/  LEA R12, P1, R0, R17, 0x1 ;  /* 0x00000011000c7211 */ /* 0x000fe200078208ff */
[----:B------:R0:W4:Y:S01]  /*05d0*/  LDG.E.U16 R50, desc[UR10][R2.64] ;  /* 0x0000000a02327981 */ /* 0x000122000c1e1500 */
[----:B------:R-:W-:-:S02]  /*05e0*/  LEA.HI.X.SX32 R5, R9, R19, 0x1, P0 ;  /* 0x0000001309057211 */ /* 0x000fc400000f0eff */
[----:B------:R-:W-:Y:S01]  /*05f0*/  LEA.HI.X.SX32 R13, R0, R19, 0x1, P1 ;  /* 0x00000013000d7211 */ /* 0x000fe200008f0eff */
[C---:B------:R-:W-:Y:S01]  /*0600*/  IMAD R0, R21.reuse, 0x8, R16 ;  /* 0x0000000815007824 */ /* 0x040fe200078e0210 */
[C---:B-1----:R-:W-:Y:S01]  /*0610*/  LEA R6, P0, R16.reuse, R17, 0x1 ;  /* 0x0000001110067211 */ /* 0x042fe200078008ff */
[----:B------:R1:W4:Y:S03]  /*0620*/  LDG.E.U16 R52, desc[UR10][R4.64] ;  /* 0x0000000a04347981 */ /* 0x000326000c1e1500 */
[----:B------:R-:W-:Y:S01]  /*0630*/  LEA.HI.X.SX32 R7, R16, R19, 0x1, P0 ;  /* 0x0000001310077211 */ /* 0x000fe200000f0eff */
[----:B------:R-:W4:Y:S01]  /*0640*/  LDG.E.U16 R54, desc[UR10][R12.64] ;  /* 0x0000000a0c367981 */ /* 0x000f22000c1e1500 */
[C---:B0-----:R-:W-:Y:S02]  /*0650*/  LEA R10, P0, R0.reuse, R17, 0x1 ;  /* 0x00000011000a7211 */ /* 0x041fe400078008ff */
[----:B------:R-:W-:Y:S01]  /*0660*/  LEA R9, R21, R0, 0x3 ;  /* 0x0000000015097211 */ /* 0x000fe200078e18ff */
[----:B------:R0:W4:Y:S01]  /*0670*/  LDG.E.U16 R56, desc[UR10][R6.64] ;  /* 0x0000000a06387981 */ /* 0x000122000c1e1500 */
[----:B------:R-:W-:-:S03]  /*0680*/  LEA.HI.X.SX32 R11, R0, R19, 0x1, P0 ;  /* 0x00000013000b7211 */ /* 0x000fc600000f0eff */
[----:B------:R-:W-:Y:S01]  /*0690*/  IMAD R0, R21, 0x8, R9 ;  /* 0x0000000815007824 */ /* 0x000fe200078e0209 */
[-C--:B------:R-:W-:Y:S01]  /*06a0*/  LEA R2, P0, R9, R17.reuse, 0x1 ;  /* 0x0000001109027211 */ /* 0x080fe200078008ff */
[----:B------:R0:W4:Y:S02]  /*06b0*/  LDG.E.U16 R58, desc[UR10][R10.64] ;  /* 0x0000000a0a3a7981 */ /* 0x000124000c1e1500 */
[----:B------:R-:W-:Y:S01]  /*06c0*/  IMAD R16, R21, 0x8, R0 ;  /* 0x0000000815107824 */ /* 0x000fe200078e0200 */
[C---:B------:R-:W-:Y:S02]  /*06d0*/  LEA R14, P1, R0.reuse, R17, 0x1 ;  /* 0x00000011000e7211 */ /* 0x040fe400078208ff */
        /* <DEDUP_REMOVED lines=8> */
[----:B------:R0:W4:Y:S03]  /*0760*/  LDG.E.U16 R62, desc[UR10][R14.64] ;  /* 0x0000000a0e3e7981 */ /* 0x000126000c1e1500 */
[----:B------:R-:W-:Y:S01]  /*0770*/  LEA.HI.X.SX32 R7, R0, R19, 0x1, P0 ;  /* 0x0000001300077211 */ /* 0x000fe200000f0eff */
[----:B------:R-:W-:Y:S01]  /*0780*/  IMAD R0, R21, 0x8, R9 ;  /* 0x0000000815007824 */ /* 0x000fe200078e0209 */
[-C--:B------:R-:W-:Y:S01]  /*0790*/  LEA R10, P0, R9, R17.reuse, 0x1 ;  /* 0x00000011090a7211 */ /* 0x080fe200078008ff */
[----:B------:R0:W4:Y:S03]  /*07a0*/  LDG.E.U16 R64, desc[UR10][R4.64] ;  /* 0x0000000a04407981 */ /* 0x000126000c1e1500 */
[----:B------:R-:W-:Y:S01]  /*07b0*/  LEA R12, P1, R0, R17, 0x1 ;  /* 0x00000011000c7211 */ /* 0x000fe200078208ff */
[----:B------:R0:W4:Y:S01]  /*07c0*/  LDG.E.U16 R66, desc[UR10][R6.64] ;  /* 0x0000000a06427981 */ /* 0x000122000c1e1500 */
[----:B------:R-:W-:-:S02]  /*07d0*/  LEA R16, R21, R0, 0x3 ;  /* 0x0000000015107211 */ /* 0x000fc400078e18ff */
[----:B------:R-:W-:-:S03]  /*07e0*/  LEA.HI.X.SX32 R13, R0, R19, 0x1, P1 ;  /* 0x00000013000d7211 */ /* 0x000fc600008f0eff */
[----:B------:R-:W-:Y:S01]  /*07f0*/  IMAD R0, R21, 0x8, R16 ;  /* 0x0000000815007824 */ /* 0x000fe200078e0210 */
[----:B------:R-:W-:Y:S01]  /*0800*/  LEA.HI.X.SX32 R11, R9, R19, 0x1, P0 ;  /* 0x00000013090b7211 */ /* 0x000fe200000f0eff */
[----:B------:R-:W4:Y:S01]  /*0810*/  LDG.E.U16 R12, desc[UR10][R12.64] ;  /* 0x0000000a0c0c7981 */ /* 0x000f22000c1e1500 */
[C---:B-1----:R-:W-:Y:S01]  /*0820*/  LEA R2, P0, R16.reuse, R17, 0x1 ;  /* 0x0000001110027211 */ /* 0x042fe200078008ff */
[C---:B------:R-:W-:Y:S02]  /*0830*/  IMAD R9, R21.reuse, 0x8, R0 ;  /* 0x0000000815097824 */ /* 0x040fe400078e0200 */
[----:B------:R1:W4:Y:S01]  /*0840*/  LDG.E.U16 R68, desc[UR10][R10.64] ;  /* 0x0000000a0a447981 */ /* 0x000322000c1e1500 */
[----:B------:R-:W-:Y:S01]  /*0850*/  LEA.HI.X.SX32 R3, R16, R19, 0x1, P0 ;  /* 0x0000001310037211 */ /* 0x000fe200000f0eff */
[----:B0-----:R-:W-:Y:S01]  /*0860*/  IMAD R15, R21, 0x8, R9 ;  /* 0x00000008150f7824 */ /* 0x001fe200078e0209 */
[----:B------:R-:W-:-:S03]  /*0870*/  LEA R4, P0, R0, R17, 0x1 ;  /* 0x0000001100047211 */ /* 0x000fc600078008ff */
[----:B------:R-:W4:Y:S01]  /*0880*/  LDG.E.U16 R16, desc[UR10][R2.64] ;  /* 0x0000000a02107981 */ /* 0x000f22000c1e1500 */
[----:B------:R-:W-:Y:S02]  /*0890*/  LEA.HI.X.SX32 R5, R0, R19, 0x1, P0 ;  /* 0x0000001300057211 */ /* 0x000fe400000f0eff */
[-C--:B------:R-:W-:Y:S02]  /*08a0*/  LEA R6, P0, R9, R17.reuse, 0x1 ;  /* 0x0000001109067211 */ /* 0x080fe400078008ff */
[----:B------:R-:W-:Y:S01]  /*08b0*/  LEA R14, P1, R15, R17, 0x1 ;  /* 0x000000110f0e7211 */ /* 0x000fe200078208ff */
[----:B------:R-:W-:Y:S01]  /*08c0*/  IMAD R0, R21, 0x8, R15 ;  /* 0x0000000815007824 */ /* 0x000fe200078e020f */
[-C--:B------:R-:W-:Y:S01]  /*08d0*/  LEA.HI.X.SX32 R7, R9, R19.reuse, 0x1, P0 ;  /* 0x0000001309077211 */ /* 0x080fe200000f0eff */
[----:B------:R0:W4:Y:S01]  /*08e0*/  LDG.E.U16 R70, desc[UR10][R4.64] ;  /* 0x0000000a04467981 */ /* 0x000122000c1e1500 */
[----:B------:R-:W-:-:S03]  /*08f0*/  LEA.HI.X.SX32 R15, R15, R19, 0x1, P1 ;  /* 0x000000130f0f7211 */ /* 0x000fc600008f0eff */
[----:B------:R-:W4:Y:S04]  /*0900*/  LDG.E.U16 R6, desc[UR10][R6.64] ;  /* 0x0000000a06067981 */ /* 0x000f28000c1e1500 */
[----:B------:R-:W4:Y:S01]  /*0910*/  LDG.E.U16 R14, desc[UR10][R14.64] ;  /* 0x0000000a0e0e7981 */ /* 0x000f22000c1e1500 */
[----:B-1----:R-:W-:-:S04]  /*0920*/  LEA R10, P0, R0, R17, 0x1 ;  /* 0x00000011000a7211 */ /* 0x002fc800078008ff */
[----:B------:R-:W-:-:S05]  /*0930*/  LEA.HI.X.SX32 R11, R0, R19, 0x1, P0 ;  /* 0x00000013000b7211 */ /* 0x000fca00000f0eff */
[----:B------:R1:W4:Y:S01]  /*0940*/  LDG.E.U16 R10, desc[UR10][R10.64] ;  /* 0x0000000a0a0a7981 */ /* 0x000322000c1e1500 */
[----:B------:R-:W1:Y:S01]  /*0950*/  S2UR UR8, SR_CgaCtaId ;  /* 0x00000000000879c3 */ /* 0x000e620000008800 */
[C---:B------:R-:W-:Y:S02]  /*0960*/  LOP3.LUT R252, R8.reuse, 0xff, RZ, 0xc0, !PT ;  /* 0x000000ff08fc7812 */ /* 0x040fe400078ec0ff */
[----:B------:R-:W-:Y:S01]  /*0970*/  LOP3.LUT R0, R8, 0xc0, RZ, 0xc0, !PT ;  /* 0x000000c008007812 */ /* 0x000fe200078ec0ff */
[----:B------:R-:W-:Y:S02]  /*0980*/  UMOV UR4, 0x400 ;  /* 0x0000040000047882 */ /* 0x000fe40000000000 */
[----:B0-----:R-:W-:Y:S01]  /*0990*/  IMAD.SHL.U32 R5, R252, 0x2, RZ ;  /* 0x00000002fc057824 */ /* 0x001fe200078e00ff */
[----:B------:R-:W-:-:S04]  /*09a0*/  SHF.R.U32.HI R0, RZ, 0x2, R0 ;  /* 0x00000002ff007819 */ /* 0x000fc80000011600 */
[----:B------:R-:W-:Y:S01]  /*09b0*/  LOP3.LUT R5, R5, R0, RZ, 0x3c, !PT ;  /* 0x0000000005057212 */ /* 0x000fe200078e3cff */
[----:B------:R-:W-:Y:S01]  /*09c0*/  VIADD R23, R235, 0x20 ;  /* 0x00000020eb177836 */ /* 0x000fe20000000000 */
[----:B-1----:R-:W-:-:S04]  /*09d0*/  ULEA UR8, UR8, UR4, 0x18 ;  /* 0x0000000408087291 */ /* 0x002fc8000f8ec03f */
[----:B------:R-:W-:Y:S01]  /*09e0*/  ISETP.GE.AND P0, PT, R23, 0x1, PT ;  /* 0x000000011700780c */ /* 0x000fe20003f06270 */
[----:B------:R-:W-:Y:S01]  /*09f0*/  IMAD.MOV.U32 R4, RZ, RZ, -0x800000 ;  /* 0xff800000ff047424 */ /* 0x000fe200078e00ff */
[----:B------:R-:W-:Y:S01]  /*0a00*/  MOV R198, 0x3f800000 ;  /* 0x3f80000000c67802 */ /* 0x000fe20000000f00 */
[----:B------:R-:W-:Y:S01]  /*0a10*/  IMAD.MOV.U32 R3, RZ, RZ, -0x800000 ;  /* 0xff800000ff037424 */ /* 0x000fe200078e00ff */
[----:B------:R-:W-:Y:S01]  /*0a20*/  MOV R196, 0x3f800000 ;  /* 0x3f80000000c47802 */ /* 0x000fe20000000f00 */
[----:B------:R-:W-:Y:S01]  /*0a30*/  IMAD.MOV.U32 R2, RZ, RZ, -0x800000 ;  /* 0xff800000ff027424 */ /* 0x000fe200078e00ff */
[----:B------:R-:W-:Y:S01]  /*0a40*/  CS2R R100, SRZ ;  /* 0x0000000000647805 */ /* 0x000fe2000001ff00 */
[----:B------:R-:W-:Y:S01]  /*0a50*/  IMAD.MOV.U32 R0, RZ, RZ, -0x800000 ;  /* 0xff800000ff007424 */ /* 0x000fe200078e00ff */
[----:B------:R-:W-:Y:S01]  /*0a60*/  CS2R R102, SRZ ;  /* 0x0000000000667805 */ /* 0x000fe2000001ff00 */
[----:B------:R-:W-:Y:S01]  /*0a70*/  IMAD.MOV.U32 R197, RZ, RZ, 0x3f800000 ;  /* 0x3f800000ffc57424 */ /* 0x000fe200078e00ff */
[----:B------:R-:W-:Y:S01]  /*0a80*/  CS2R R104, SRZ ;  /* 0x0000000000687805 */ /* 0x000fe2000001ff00 */
[----:B------:R-:W-:Y:S01]  /*0a90*/  IMAD.MOV.U32 R165, RZ, RZ, 0x3f800000 ;  /* 0x3f800000ffa57424 */ /* 0x000fe200078e00ff */
[----:B------:R-:W-:-:S02]  /*0aa0*/  CS2R R106, SRZ ;  /* 0x00000000006a7805 */ /* 0x000fc4000001ff00 */
[----:B------:R-:W-:Y:S02]  /*0ab0*/  CS2R R92, SRZ ;  /* 0x00000000005c7805 */ /* 0x000fe4000001ff00 */
[----:B------:R-:W-:Y:S02]  /*0ac0*/  CS2R R94, SRZ ;  /* 0x00000000005e7805 */ /* 0x000fe4000001ff00 */
[----:B------:R-:W-:Y:S02]  /*0ad0*/  CS2R R96, SRZ ;  /* 0x0000000000607805 */ /* 0x000fe4000001ff00 */
[----:B------:R-:W-:Y:S02]  /*0ae0*/  CS2R R98, SRZ ;  /* 0x0000000000627805 */ /* 0x000fe4000001ff00 */
[----:B------:R-:W-:Y:S02]  /*0af0*/  CS2R R120, SRZ ;  /* 0x0000000000787805 */ /* 0x000fe4000001ff00 */
[----:B------:R-:W-:-:S02]  /*0b00*/  CS2R R122, SRZ ;  /* 0x00000000007a7805 */ /* 0x000fc4000001ff00 */
[----:B------:R-:W-:Y:S02]  /*0b10*/  CS2R R128, SRZ ;  /* 0x0000000000807805 */ /* 0x000fe4000001ff00 */
[----:B------:R-:W-:Y:S02]  /*0b20*/  CS2R R130, SRZ ;  /* 0x0000000000827805 */ /* 0x000fe4000001ff00 */
[----:B------:R-:W-:Y:S02]  /*0b30*/  CS2R R132, SRZ ;  /* 0x0000000000847805 */ /* 0x000fe4000001ff00 */
[----:B------:R-:W-:Y:S02]  /*0b40*/  CS2R R134, SRZ ;  /* 0x0000000000867805 */ /* 0x000fe4000001ff00 */
[----:B------:R-:W-:Y:S02]  /*0b50*/  CS2R R136, SRZ ;  /* 0x0000000000887805 */ /* 0x000fe4000001ff00 */
[----:B------:R-:W-:-:S02]  /*0b60*/  CS2R R138, SRZ ;  /* 0x00000000008a7805 */ /* 0x000fc4000001ff00 */
[C---:B------:R-:W-:Y:S02]  /*0b70*/  LOP3.LUT R9, R8.reuse, 0x1c, RZ, 0xc0, !PT ;  /* 0x0000001c08097812 */ /* 0x040fe400078ec0ff */
[C---:B------:R-:W-:Y:S01]  /*0b80*/  LOP3.LUT R11, R8.reuse, 0x3, RZ, 0xc0, !PT ;  /* 0x00000003080b7812 */ /* 0x040fe200078ec0ff */
[----:B--2---:R-:W-:Y:S04]  /*0b90*/  STS.U16 [R5+UR8+0x8000], R18 ;  /* 0x0080001205007988 */ /* 0x004fe80008000408 */
[----:B---3--:R-:W-:Y:S04]  /*0ba0*/  STS.U16 [R5+UR8+0x8200], R20 ;  /* 0x0082001405007988 */ /* 0x008fe80008000408 */
[----:B-----5:R-:W-:Y:S04]  /*0bb0*/  STS.U16 [R5+UR8+0x8400], R22 ;  /* 0x0084001605007988 */ /* 0x020fe80008000408 */
[----:B------:R-:W-:Y:S04]  /*0bc0*/  STS.U16 [R5+UR8+0x8600], R24 ;  /* 0x0086001805007988 */ /* 0x000fe80008000408 */
[----:B------:R-:W-:Y:S04]  /*0bd0*/  STS.U16 [R5+UR8+0x8800], R26 ;  /* 0x0088001a05007988 */ /* 0x000fe80008000408 */
[----:B------:R-:W-:Y:S04]  /*0be0*/  STS.U16 [R5+UR8+0x8a00], R28 ;  /* 0x008a001c05007988 */ /* 0x000fe80008000408 */
[----:B------:R-:W-:Y:S04]  /*0bf0*/  STS.U16 [R5+UR8+0x8c00], R30 ;  /* 0x008c001e05007988 */ /* 0x000fe80008000408 */
[----:B------:R-:W-:Y:S04]  /*0c00*/  STS.U16 [R5+UR8+0x8e00], R32 ;  /* 0x008e002005007988 */ /* 0x000fe80008000408 */
[----:B------:R-:W-:Y:S04]  /*0c10*/  STS.U16 [R5+UR8+0x9000], R34 ;  /* 0x0090002205007988 */ /* 0x000fe80008000408 */
[----:B------:R-:W-:Y:S04]  /*0c20*/  STS.U16 [R5+UR8+0x9200], R36 ;  /* 0x0092002405007988 */ /* 0x000fe80008000408 */
[----:B----4-:R-:W-:Y:S04]  /*0c30*/  STS.U16 [R5+UR8+0x9400], R38 ;  /* 0x0094002605007988 */ /* 0x010fe80008000408 */
[----:B------:R-:W-:Y:S04]  /*0c40*/  STS.U16 [R5+UR8+0x9600], R40 ;  /* 0x0096002805007988 */ /* 0x000fe80008000408 */
        /* <DEDUP_REMOVED lines=19> */
[----:B------:R0:W-:Y:S02]  /*0d80*/  STS.U16 [R5+UR8+0xbe00], R10 ;  /* 0x00be000a05007988 */ /* 0x0001e40008000408 */
[----:B0-----:R-:W-:Y:S01]  /*0d90*/  LOP3.LUT R10, R8, 0x3f, RZ, 0xc0, !PT ;  /* 0x0000003f080a7812 */ /* 0x001fe200078ec0ff */
[----:B------:R-:W-:Y:S06]  /*0da0*/  @!P0 BRA `(.L_x_0) ;  /* 0x0000005800148947 */ /* 0x000fec0003800000 */
[----:B------:R-:W0:Y:S01]  /*0db0*/  LDC R37, c[0x0][0x268] ;  /* 0x00009a00ff257b82 */ /* 0x000e220000000800 */
[--C-:B------:R-:W-:Y:S01]  /*0dc0*/  SHF.R.U32.HI R0, RZ, 0x6, R8.reuse ;  /* 0x00000006ff007819 */ /* 0x100fe20000011608 */
[----:B------:R-:W-:Y:S01]  /*0dd0*/  ULDC.64 UR4, c[0x0][0x260] ;  /* 0x0000980000047ab9 */ /* 0x000fe20000000a00 */
[----:B------:R-:W-:Y:S01]  /*0de0*/  ISETP.NE.U32.AND P0, PT, R11, RZ, PT ;  /* 0x000000ff0b00720c */ /* 0x000fe20003f05070 */
[----:B------:R-:W-:Y:S01]  /*0df0*/  IMAD R10, R10, UR5, RZ ;  /* 0x000000050a0a7c24 */ /* 0x000fe2000f8e02ff */
[----:B------:R-:W-:Y:S01]  /*0e00*/  SGXT.U32 R0, R0, 0x2 ;  /* 0x000000020000781a */ /* 0x000fe20000000000 */
[----:B------:R-:W-:Y:S01]  /*0e10*/  ULDC UR5, c[0x0][0x258] ;  /* 0x0000960000057ab9 */ /* 0x000fe20000000800 */
[----:B------:R-:W-:Y:S01]  /*0e20*/  UIMAD UR4, UR9, UR4, URZ ;  /* 0x00000004090472a4 */ /* 0x000fe2000f8e023f */
[----:B------:R-:W1:Y:S01]  /*0e30*/  LDC.64 R6, c[0x0][0x250] ;  /* 0x00009400ff067b82 */ /* 0x000e620000000a00 */
[C---:B------:R-:W-:Y:S01]  /*0e40*/  IMAD.SHL.U32 R11, R10.reuse, 0x2, RZ ;  /* 0x000000020a0b7824 */ /* 0x040fe200078e00ff */
[----:B------:R-:W-:Y:S01]  /*0e50*/  ULDC.64 UR12, c[0x0][0x218] ;  /* 0x00008600000c7ab9 */ /* 0x000fe20000000a00 */
[----:B------:R-:W-:Y:S01]  /*0e60*/  USHF.L.U32 UR6, UR4, 0x1, URZ ;  /* 0x0000000104067899 */ /* 0x000fe2000800063f */
[----:B------:R-:W-:Y:S01]  /*0e70*/  IMAD.HI R10, R10, 0x2, RZ ;  /* 0x000000020a0a7827 */ /* 0x000fe200078e02ff */
[----:B------:R-:W-:-:S02]  /*0e80*/  SHF.R.U32.HI R221, RZ, 0x2, R8 ;  /* 0x00000002ffdd7819 */ /* 0x000fc40000011608 */
[----:B------:R-:W-:Y:S02]  /*0e90*/  CS2R R100, SRZ ;  /* 0x0000000000647805 */ /* 0x000fe4000001ff00 */
[----:B------:R-:W-:Y:S01]  /*0ea0*/  SHF.R.U32.HI R227, RZ, 0x3, R252 ;  /* 0x00000003ffe37819 */ /* 0x000fe200000116fc */
[----:B------:R-:W2:Y:S01]  /*0eb0*/  LDC.64 R34, c[0x0][0x220] ;  /* 0x00008800ff227b82 */ /* 0x000ea20000000a00 */
[----:B------:R-:W-:Y:S01]  /*0ec0*/  SGXT.U32 R221, R221, 0x3 ;  /* 0x00000003dddd781a */ /* 0x000fe20000000000 */
[----:B------:R-:W-:Y:S01]  /*0ed0*/  IMAD.MOV.U32 R198, RZ, RZ, 0x3f800000 ;  /* 0x3f800000ffc67424 */ /* 0x000fe200078e00ff */
[----:B------:R-:W-:Y:S01]  /*0ee0*/  LEA R99, R9, UR8, 0x3 ;  /* 0x0000000809637c11 */ /* 0x000fe2000f8e18ff */
[----:B------:R-:W-:Y:S01]  /*0ef0*/  IMAD.MOV.U32 R197, RZ, RZ, 0x3f800000 ;  /* 0x3f800000ffc57424 */ /* 0x000fe200078e00ff */
[----:B------:R-:W-:Y:S01]  /*0f00*/  LOP3.LUT R241, R221, R235, RZ, 0xfc, !PT ;  /* 0x000000ebddf17212 */ /* 0x000fe200078efcff */
[----:B------:R-:W-:Y:S01]  /*0f10*/  IMAD.MOV.U32 R196, RZ, RZ, 0x3f800000 ;  /* 0x3f800000ffc47424 */ /* 0x000fe200078e00ff */
[C-C-:B------:R-:W-:Y:S01]  /*0f20*/  LOP3.LUT R239, R235.reuse, 0x8, R221.reuse, 0xfe, !PT ;  /* 0x00000008ebef7812 */ /* 0x140fe200078efedd */
[----:B0-----:R-:W-:Y:S01]  /*0f30*/  IMAD R2, R0, R37, RZ ;  /* 0x0000002500027224 */ /* 0x001fe200078e02ff */
[--C-:B------:R-:W-:Y:S01]  /*0f40*/  LOP3.LUT R237, R235, 0x10, R221.reuse, 0xfe, !PT ;  /* 0x00000010ebed7812 */ /* 0x100fe200078efedd */
[----:B------:R-:W-:Y:S01]  /*0f50*/  IMAD R0, R252, UR5, RZ ;  /* 0x00000005fc007c24 */ /* 0x000fe2000f8e02ff */
[----:B------:R-:W-:Y:S01]  /*0f60*/  UIMAD.WIDE UR4, UR4, 0x2, URZ ;  /* 0x00000002040478a5 */ /* 0x000fe2000f8e023f */
[----:B------:R-:W-:Y:S01]  /*0f70*/  IMAD R4, R37, 0x4, R2 ;  /* 0x0000000425047824 */ /* 0x000fe200078e0202 */
[----:B------:R-:W-:Y:S01]  /*0f80*/  LOP3.LUT R235, R235, 0x18, R221, 0xfe, !PT ;  /* 0x00000018ebeb7812 */ /* 0x000fe200078efedd */
[----:B------:R-:W-:Y:S01]  /*0f90*/  IMAD.SHL.U32 R13, R0, 0x2, RZ ;  /* 0x00000002000d7824 */ /* 0x000fe200078e00ff */
[----:B------:R-:W-:Y:S01]  /*0fa0*/  LOP3.LUT R225, R221, 0x8, RZ, 0xfc, !PT ;  /* 0x00000008dde17812 */ /* 0x000fe200078efcff */
[----:B------:R-:W-:Y:S01]  /*0fb0*/  IMAD R14, R37, 0x4, R4 ;  /* 0x00000004250e7824 */ /* 0x000fe200078e0204 */
[C---:B------:R-:W-:Y:S01]  /*0fc0*/  LOP3.LUT R223, R221.reuse, 0x10, RZ, 0xfc, !PT ;  /* 0x00000010dddf7812 */ /* 0x040fe200078efcff */
[----:B-1----:R-:W-:Y:S01]  /*0fd0*/  IMAD R6, R6, UR9, RZ ;  /* 0x0000000906067c24 */ /* 0x002fe2000f8e02ff */
[----:B------:R-:W-:Y:S01]  /*0fe0*/  LOP3.LUT R221, R221, 0x18, RZ, 0xfc, !PT ;  /* 0x00000018dddd7812 */ /* 0x000fe200078efcff */
[----:B------:R-:W-:Y:S01]  /*0ff0*/  IMAD R15, R37, 0x4, R14 ;  /* 0x00000004250f7824 */ /* 0x000fe200078e020e */
[----:B------:R-:W-:Y:S01]  /*1000*/  LOP3.LUT R227, R227, 0x1c, RZ, 0xc0, !PT ;  /* 0x0000001ce3e37812 */ /* 0x000fe200078ec0ff */
[----:B------:R-:W-:Y:S01]  /*1010*/  IMAD.HI R3, R0, 0x2, RZ ;  /* 0x0000000200037827 */ /* 0x000fe200078e02ff */
[----:B------:R-:W-:-:S02]  /*1020*/  SHF.L.U32 R12, R6, 0x1, RZ ;  /* 0x00000001060c7819 */ /* 0x000fc400000006ff */
[----:B------:R-:W-:Y:S02]  /*1030*/  CS2R R102, SRZ ;  /* 0x0000000000667805 */ /* 0x000fe4000001ff00 */
[----:B------:R-:W-:Y:S01]  /*1040*/  LEA R16, R37, R15, 0x2 ;  /* 0x0000000f25107211 */ /* 0x000fe200078e10ff */
[----:B------:R-:W-:Y:S01]  /*1050*/  IMAD.HI R6, R6, 0x2, RZ ;  /* 0x0000000206067827 */ /* 0x000fe200078e02ff */
[----:B------:R-:W-:Y:S02]  /*1060*/  IADD3 R12, P1, P2, R13, UR12, R12 ;  /* 0x0000000c0d0c7c10 */ /* 0x000fe4000fa3e00c */
[----:B------:R-:W-:Y:S02]  /*1070*/  CS2R R104, SRZ ;  /* 0x0000000000687805 */ /* 0x000fe4000001ff00 */
[----:B--2---:R-:W-:Y:S01]  /*1080*/  IADD3 R33, P3, P4, R11, UR6, R34 ;  /* 0x000000060b217c10 */ /* 0x004fe2000fc7e022 */
[----:B------:R-:W-:Y:S01]  /*1090*/  IMAD R17, R37, 0x4, R16 ;  /* 0x0000000425117824 */ /* 0x000fe200078e0210 */
[----:B------:R-:W-:Y:S01]  /*10a0*/  IADD3.X R13, R3, UR13, R6, P1, P2 ;  /* 0x0000000d030d7c10 */ /* 0x000fe20008fe4406 */
[----:B------:R-:W-:Y:S01]  /*10b0*/  IMAD R166, R7, 0x44, RZ ;  /* 0x0000004407a67824 */ /* 0x000fe200078e02ff */
[----:B------:R-:W-:Y:S01]  /*10c0*/  IADD3.X R35, R10, UR5, R35, P3, P4 ;  /* 0x000000050a237c10 */ /* 0x000fe20009fe8423 */
[----:B------:R-:W-:Y:S01]  /*10d0*/  IMAD R18, R37, 0x4, R17 ;  /* 0x0000000425127824 */ /* 0x000fe200078e0211 */
[-C--:B------:R-:W-:Y:S01]  /*10e0*/  LEA R42, P1, R2, R33.reuse, 0x1 ;  /* 0x00000021022a7211 */ /* 0x080fe200078208ff */
[----:B------:R-:W-:Y:S01]  /*10f0*/  IMAD R77, R7, 0x22, RZ ;  /* 0x00000022074d7824 */ /* 0x000fe200078e02ff */
[-C--:B------:R-:W-:Y:S01]  /*1100*/  LEA R40, P2, R4, R33.reuse, 0x1 ;  /* 0x0000002104287211 */ /* 0x080fe200078408ff */
[----:B------:R-:W-:Y:S01]  /*1110*/  IMAD R19, R37, 0x4, R18 ;  /* 0x0000000425137824 */ /* 0x000fe200078e0212 */
[----:B------:R-:W-:Y:S01]  /*1120*/  LEA R38, P3, R14, R33, 0x1 ;  /* 0x000000210e267211 */ /* 0x000fe200078608ff */
[----:B------:R-:W-:Y:S01]  /*1130*/  IMAD R79, R7, 0x11, RZ ;  /* 0x00000011074f7824 */ /* 0x000fe200078e02ff */
[-C--:B------:R-:W-:Y:S01]  /*1140*/  LEA.HI.X.SX32 R43, R2, R35.reuse, 0x1, P1 ;  /* 0x00000023022b7211 */ /* 0x080fe200008f0eff */
[----:B------:R-:W-:Y:S01]  /*1150*/  IMAD R20, R37, 0x4, R19 ;  /* 0x0000000425147824 */ /* 0x000fe200078e0213 */
[-C--:B------:R-:W-:Y:S01]  /*1160*/  LEA.HI.X.SX32 R41, R4, R35.reuse, 0x1, P2 ;  /* 0x0000002304297211 */ /* 0x080fe200010f0eff */
[----:B------:R-:W-:Y:S01]  /*1170*/  IMAD R72, R7, 0x12, RZ ;  /* 0x0000001207487824 */ /* 0x000fe200078e02ff */
[----:B------:R-:W-:Y:S01]  /*1180*/  LEA.HI.X.SX32 R39, R14, R35, 0x1, P3 ;  /* 0x000000230e277211 */ /* 0x000fe200018f0eff */
[----:B------:R-:W-:Y:S01]  /*1190*/  IMAD R21, R37, 0x4, R20 ;  /* 0x0000000425157824 */ /* 0x000fe200078e0214 */
[----:B------:R0:W-:Y:S01]  /*11a0*/  STL.64 [R1+0x230], R42 ;  /* 0x0002302a01007387 */ /* 0x0001e20000100a00 */
[C---:B------:R-:W-:Y:S01]  /*11b0*/  IMAD R66, R7.reuse, 0x26, RZ ;  /* 0x0000002607427824 */ /* 0x040fe200078e02ff */
[CC--:B------:R-:W-:Y:S01]  /*11c0*/  LEA RZ, P6, R7.reuse, R12.reuse, 0x2 ;  /* 0x0000000c07ff7211 */ /* 0x0c0fe200078c10ff */
[----:B------:R-:W-:Y:S01]  /*11d0*/  IMAD R73, R7, 0x4e, RZ ;  /* 0x0000004e07497824 */ /* 0x000fe200078e02ff */
[----:B------:R-:W-:Y:S01]  /*11e0*/  LEA R22, R37, R21, 0x2 ;  /* 0x0000001525167211 */ /* 0x000fe200078e10ff */
[----:B------:R1:W-:Y:S01]  /*11f0*/  STL.64 [R1+0x228], R40 ;  /* 0x0002282801007387 */ /* 0x0003e20000100a00 */
[C---:B------:R-:W-:Y:S01]  /*1200*/  IMAD R68, R7.reuse, 0x13, RZ ;  /* 0x0000001307447824 */ /* 0x040fe200078e02ff */
[C---:B------:R-:W-:Y:S01]  /*1210*/  LEA RZ, P5, R7.reuse, R12, 0x6 ;  /* 0x0000000c07ff7211 */ /* 0x040fe200078a30ff */
[----:B------:R-:W-:Y:S01]  /*1220*/  IMAD R160, R7, 0x46, RZ ;  /* 0x0000004607a07824 */ /* 0x000fe200078e02ff */
[----:B------:R2:W-:Y:S01]  /*1230*/  STL.64 [R1+0x220], R38 ;  /* 0x0002202601007387 */ /* 0x0005e20000100a00 */
[----:B------:R-:W-:Y:S01]  /*1240*/  IMAD R23, R37, 0x4, R22 ;  /* 0x0000000425177824 */ /* 0x000fe200078e0216 */
[----:B------:R-:W-:Y:S01]  /*1250*/  LEA R225, R225, UR8, 0x5 ;  /* 0x00000008e1e17c11 */ /* 0x000fe2000f8e28ff */
[----:B------:R-:W-:Y:S01]  /*1260*/  IMAD R36, R7, 0xa, RZ ;  /* 0x0000000a07247824 */ /* 0x000fe200078e02ff */
[-C--:B0-----:R-:W-:Y:S01]  /*1270*/  LEA R42, P1, R15, R33.reuse, 0x1 ;  /* 0x000000210f2a7211 */ /* 0x081fe200078208ff */
[----:B------:R-:W-:Y:S01]  /*1280*/  IMAD R24, R37, 0x4, R23 ;  /* 0x0000000425187824 */ /* 0x000fe200078e0217 */
[----:B------:R-:W-:Y:S01]  /*1290*/  LEA R223, R223, UR8, 0x5 ;  /* 0x00000008dfdf7c11 */ /* 0x000fe2000f8e28ff */
[----:B------:R-:W-:Y:S01]  /*12a0*/  IMAD R75, R7, 0x23, RZ ;  /* 0x00000023074b7824 */ /* 0x000fe200078e02ff */
[C---:B-1----:R-:W-:Y:S01]  /*12b0*/  LEA R40, P2, R16.reuse, R33, 0x1 ;  /* 0x0000002110287211 */ /* 0x042fe200078408ff */
[----:B------:R-:W-:Y:S01]  /*12c0*/  IMAD R25, R37, 0x4, R24 ;  /* 0x0000000425197824 */ /* 0x000fe200078e0218 */
[----:B------:R-:W-:Y:S01]  /*12d0*/  LEA.HI.X.SX32 R43, R15, R35, 0x1, P1 ;  /* 0x000000230f2b7211 */ /* 0x000fe200008f0eff */
[----:B------:R-:W-:Y:S01]  /*12e0*/  IMAD R34, R7, 0x5, RZ ;  /* 0x0000000507227824 */ /* 0x000fe200078e02ff */
[----:B--2---:R-:W-:Y:S01]  /*12f0*/  LEA R38, P3, R17, R33, 0x1 ;  /* 0x0000002111267211 */ /* 0x004fe200078608ff */
[----:B------:R-:W-:Y:S01]  /*1300*/  IMAD R26, R37, 0x4, R25 ;  /* 0x00000004251a7824 */ /* 0x000fe200078e0219 */
[-C--:B------:R-:W-:Y:S01]  /*1310*/  LEA.HI.X.SX32 R41, R16, R35.reuse, 0x1, P2 ;  /* 0x0000002310297211 */ /* 0x080fe200010f0eff */
[----:B------:R0:W-:Y:S01]  /*1320*/  STL.64 [R1+0x218], R42 ;  /* 0x0002182a01007387 */ /* 0x0001e20000100a00 */
[----:B------:R-:W-:Y:S01]  /*1330*/  LEA.HI.X.SX32 R39, R17, R35, 0x1, P3 ;  /* 0x0000002311277211 */ /* 0x000fe200018f0eff */
[----:B------:R-:W-:Y:S01]  /*1340*/  IMAD R27, R37, 0x4, R26 ;  /* 0x00000004251b7824 */ /* 0x000fe200078e021a */
[----:B------:R-:W-:Y:S01]  /*1350*/  LEA R221, R221, UR8, 0x5 ;  /* 0x00000008dddd7c11 */ /* 0x000fe2000f8e28ff */
[----:B------:R1:W-:Y:S01]  /*1360*/  STL.64 [R1+0x210], R40 ;  /* 0x0002102801007387 */ /* 0x0003e20000100a00 */
[----:B------:R-:W-:Y:S01]  /*1370*/  IMAD R74, R7, 0x4c, RZ ;  /* 0x0000004c074a7824 */ /* 0x000fe200078e02ff */
[----:B------:R-:W-:Y:S01]  /*1380*/  IADD3 R229, R227, R223, RZ ;  /* 0x000000dfe3e57210 */ /* 0x000fe20007ffe0ff */
[----:B------:R-:W-:Y:S01]  /*1390*/  IMAD R63, R7, 0x54, RZ ;  /* 0x00000054073f7824 */ /* 0x000fe200078e02ff */
[----:B------:R-:W-:Y:S01]  /*13a0*/  LEA R28, R37, R27, 0x2 ;  /* 0x0000001b251c7211 */ /* 0x000fe200078e10ff */
[----:B------:R2:W-:Y:S01]  /*13b0*/  STL.64 [R1+0x208], R38 ;  /* 0x0002082601007387 */ /* 0x0005e20000100a00 */
[C---:B------:R-:W-:Y:S01]  /*13c0*/  IMAD R61, R7.reuse, 0x14, RZ ;  /* 0x00000014073d7824 */ /* 0x040fe200078e02ff */
[----:B------:R-:W-:Y:S01]  /*13d0*/  LEA R252, R252, UR8, 0x2 ;  /* 0x00000008fcfc7c11 */ /* 0x000fe2000f8e10ff */
[----:B------:R-:W-:Y:S01]  /*13e0*/  IMAD R53, R7, 0x16, RZ ;  /* 0x0000001607357824 */ /* 0x000fe200078e02ff */
[CC--:B0-----:R-:W-:Y:S01]  /*13f0*/  LEA R42, P1, R18.reuse, R33.reuse, 0x1 ;  /* 0x00000021122a7211 */ /* 0x0c1fe200078208ff */
[----:B------:R-:W-:Y:S01]  /*1400*/  IMAD R29, R37, 0x4, R28 ;  /* 0x00000004251d7824 */ /* 0x000fe200078e021c */
[----:B------:R-:W-:Y:S01]  /*1410*/  LOP3.LUT R247, R5, 0x40, RZ, 0x3c, !PT ;  /* 0x0000004005f77812 */ /* 0x000fe200078e3cff */
[----:B------:R-:W-:Y:S01]  /*1420*/  IMAD R62, R7, 0x56, RZ ;  /* 0x00000056073e7824 */ /* 0x000fe200078e02ff */
[----:B-1----:R-:W-:Y:S01]  /*1430*/  LEA R40, P2, R19, R33, 0x1 ;  /* 0x0000002113287211 */ /* 0x002fe200078408ff */
[----:B------:R-:W-:Y:S01]  /*1440*/  IMAD R30, R37, 0x4, R29 ;  /* 0x00000004251e7824 */ /* 0x000fe200078e021d */
[----:B------:R-:W-:Y:S01]  /*1450*/  LEA.HI.X.SX32 R43, R18, R35, 0x1, P1 ;  /* 0x00000023122b7211 */ /* 0x000fe200008f0eff */
[----:B------:R-:W-:Y:S01]  /*1460*/  IMAD R168, R7, 0x42, RZ ;  /* 0x0000004207a87824 */ /* 0x000fe200078e02ff */
[C---:B--2---:R-:W-:Y:S01]  /*1470*/  LEA R38, P3, R20.reuse, R33, 0x1 ;  /* 0x0000002114267211 */ /* 0x044fe200078608ff */
[----:B------:R-:W-:Y:S01]  /*1480*/  IMAD R31, R37, 0x4, R30 ;  /* 0x00000004251f7824 */ /* 0x000fe200078e021e */
[-C--:B------:R-:W-:Y:S01]  /*1490*/  LEA.HI.X.SX32 R41, R19, R35.reuse, 0x1, P2 ;  /* 0x0000002313297211 */ /* 0x080fe200010f0eff */
[----:B------:R0:W-:Y:S01]  /*14a0*/  STL.64 [R1+0x200], R42 ;  /* 0x0002002a01007387 */ /* 0x0001e20000100a00 */
[----:B------:R-:W-:Y:S01]  /*14b0*/  LEA.HI.X.SX32 R39, R20, R35, 0x1, P3 ;  /* 0x0000002314277211 */ /* 0x000fe200018f0eff */
[----:B------:R-:W-:Y:S01]  /*14c0*/  IMAD R0, R37, 0x4, R31 ;  /* 0x0000000425007824 */ /* 0x000fe200078e021f */
[----:B------:R-:W-:Y:S01]  /*14d0*/  LEA R18, P3, R23, R33, 0x1 ;  /* 0x0000002117127211 */ /* 0x000fe200078608ff */
[----:B------:R1:W-:Y:S01]  /*14e0*/  STL.64 [R1+0x1f8], R40 ;  /* 0x0001f82801007387 */ /* 0x0003e20000100a00 */
[----:B------:R-:W-:Y:S01]  /*14f0*/  IMAD R59, R7, 0x15, RZ ;  /* 0x00000015073b7824 */ /* 0x000fe200078e02ff */
[----:B------:R-:W-:Y:S01]  /*1500*/  MOV R9, 0xff800000 ;  /* 0xff80000000097802 */ /* 0x000fe20000000f00 */
[----:B------:R-:W-:Y:S01]  /*1510*/  IMAD R32, R37, 0x4, R0 ;  /* 0x0000000425207824 */ /* 0x000fe200078e0200 */
[----:B------:R2:W-:Y:S01]  /*1520*/  STL.64 [R1+0x1f0], R38 ;  /* 0x0001f02601007387 */ /* 0x0005e20000100a00 */
[----:B------:R-:W-:Y:S01]  /*1530*/  LEA.HI.X.SX32 R19, R23, R35, 0x1, P3 ;  /* 0x0000002317137211 */ /* 0x000fe200018f0eff */
[----:B------:R-:W-:Y:S01]  /*1540*/  IMAD R51, R7, 0x17, RZ ;  /* 0x0000001707337824 */ /* 0x000fe200078e02ff */
[-C--:B------:R-:W-:Y:S01]  /*1550*/  LEA R20, P3, R26, R33.reuse, 0x1 ;  /* 0x000000211a147211 */ /* 0x080fe200078608ff */
[----:B------:R-:W-:Y:S01]  /*1560*/  IMAD R11, R37, 0x4, R32 ;  /* 0x00000004250b7824 */ /* 0x000fe200078e0220 */
[----:B------:R-:W-:Y:S01]  /*1570*/  CS2R R106, SRZ ;  /* 0x00000000006a7805 */ /* 0x000fe2000001ff00 */
[----:B0-----:R-:W-:Y:S01]  /*1580*/  IMAD R43, R7, 0x2e, RZ ;  /* 0x0000002e072b7824 */ /* 0x001fe200078e02ff */
[----:B------:R-:W-:Y:S01]  /*1590*/  CS2R R120, SRZ ;  /* 0x0000000000787805 */ /* 0x000fe2000001ff00 */
[----:B------:R-:W-:Y:S01]  /*15a0*/  IMAD R3, R37, 0x4, R11 ;  /* 0x0000000425037824 */ /* 0x000fe200078e020b */
[-C--:B-1----:R-:W-:Y:S01]  /*15b0*/  LEA R40, P1, R21, R33.reuse, 0x1 ;  /* 0x0000002115287211 */ /* 0x082fe200078208ff */
[----:B------:R-:W-:Y:S01]  /*15c0*/  IMAD R42, R7, 0x5c, RZ ;  /* 0x0000005c072a7824 */ /* 0x000fe200078e02ff */
[----:B------:R-:W-:Y:S01]  /*15d0*/  CS2R R122, SRZ ;  /* 0x00000000007a7805 */ /* 0x000fe2000001ff00 */
[----:B------:R-:W-:Y:S01]  /*15e0*/  IMAD R6, R37, 0x4, R3 ;  /* 0x0000000425067824 */ /* 0x000fe200078e0203 */
[C---:B--2---:R-:W-:Y:S01]  /*15f0*/  LEA R38, P2, R22.reuse, R33, 0x1 ;  /* 0x0000002116267211 */ /* 0x044fe200078408ff */
[----:B------:R-:W-:Y:S01]  /*1600*/  IMAD R47, R7, 0x6, RZ ;  /* 0x00000006072f7824 */ /* 0x000fe200078e02ff */
[-C--:B------:R-:W-:Y:S01]  /*1610*/  LEA.HI.X.SX32 R41, R21, R35.reuse, 0x1, P1 ;  /* 0x0000002315297211 */ /* 0x080fe200008f0eff */
[----:B------:R-:W-:Y:S01]  /*1620*/  IMAD R80, R7, 0x21, RZ ;  /* 0x0000002107507824 */ /* 0x000fe200078e02ff */
[----:B------:R-:W-:Y:S01]  /*1630*/  LEA R2, R37, R6, 0x2 ;  /* 0x0000000625027211 */ /* 0x000fe200078e10ff */
[----:B------:R-:W-:Y:S01]  /*1640*/  IMAD R156, R7, 0x4a, RZ ;  /* 0x0000004a079c7824 */ /* 0x000fe200078e02ff */
[-C--:B------:R-:W-:Y:S01]  /*1650*/  LEA.HI.X.SX32 R39, R22, R35.reuse, 0x1, P2 ;  /* 0x0000002316277211 */ /* 0x080fe200010f0eff */
[----:B------:R0:W-:Y:S01]  /*1660*/  STL.64 [R1+0x1e8], R40 ;  /* 0x0001e82801007387 */ /* 0x0001e20000100a00 */
[----:B------:R-:W-:Y:S01]  /*1670*/  LEA.HI.X.SX32 R21, R26, R35, 0x1, P3 ;  /* 0x000000231a157211 */ /* 0x000fe200018f0eff */
[----:B------:R-:W-:Y:S01]  /*1680*/  IMAD R4, R37, 0x4, R2 ;  /* 0x0000000425047824 */ /* 0x000fe200078e0202 */
[----:B------:R-:W-:Y:S01]  /*1690*/  LEA R22, P3, R29, R33, 0x1 ;  /* 0x000000211d167211 */ /* 0x000fe200078608ff */
[----:B------:R1:W-:Y:S01]  /*16a0*/  STL.64 [R1+0x1e0], R38 ;  /* 0x0001e02601007387 */ /* 0x0003e20000100a00 */
[----:B------:R-:W-:Y:S01]  /*16b0*/  IMAD R44, R7, 0xb, RZ ;  /* 0x0000000b072c7824 */ /* 0x000fe200078e02ff */
[----:B------:R-:W-:Y:S01]  /*16c0*/  CS2R R128, SRZ ;  /* 0x0000000000807805 */ /* 0x000fe2000001ff00 */
[----:B------:R-:W-:Y:S01]  /*16d0*/  IMAD R10, R37, 0x4, R4 ;  /* 0x00000004250a7824 */ /* 0x000fe200078e0204 */
[----:B------:R2:W-:Y:S01]  /*16e0*/  STL.64 [R1+0x1d8], R18 ;  /* 0x0001d81201007387 */ /* 0x0005e20000100a00 */
[----:B------:R-:W-:Y:S01]  /*16f0*/  LEA.HI.X.SX32 R23, R29, R35, 0x1, P3 ;  /* 0x000000231d177211 */ /* 0x000fe200018f0eff */
[----:B------:R-:W-:Y:S01]  /*1700*/  IMAD R55, R7, 0x5e, RZ ;  /* 0x0000005e07377824 */ /* 0x000fe200078e02ff */
[----:B------:R-:W-:-:S02]  /*1710*/  CS2R R130, SRZ ;  /* 0x0000000000827805 */ /* 0x000fc4000001ff00 */
[CC--:B0-----:R-:W-:Y:S01]  /*1720*/  LEA R40, P1, R24.reuse, R33.reuse, 0x1 ;  /* 0x0000002118287211 */ /* 0x0c1fe200078208ff */
[----:B------:R-:W-:Y:S01]  /*1730*/  IMAD R14, R37, 0x4, R10 ;  /* 0x00000004250e7824 */ /* 0x000fe200078e020a */
[----:B------:R-:W-:Y:S01]  /*1740*/  CS2R R132, SRZ ;  /* 0x0000000000847805 */ /* 0x000fe2000001ff00 */
[----:B------:R-:W-:Y:S01]  /*1750*/  IMAD R49, R7, 0x3, RZ ;  /* 0x0000000307317824 */ /* 0x000fe200078e02ff */
[----:B-1----:R-:W-:Y:S01]  /*1760*/  LEA R38, P2, R25, R33, 0x1 ;  /* 0x0000002119267211 */ /* 0x002fe200078408ff */
[----:B------:R-:W-:Y:S01]  /*1770*/  IMAD R15, R37, 0x4, R14 ;  /* 0x00000004250f7824 */ /* 0x000fe200078e020e */
[-C--:B------:R-:W-:Y:S01]  /*1780*/  LEA.HI.X.SX32 R41, R24, R35.reuse, 0x1, P1 ;  /* 0x0000002318297211 */ /* 0x080fe200008f0eff */
[----:B------:R-:W-:Y:S01]  /*1790*/  IMAD R69, R7, 0x52, RZ ;  /* 0x0000005207457824 */ /* 0x000fe200078e02ff */
[----:B------:R-:W-:Y:S01]  /*17a0*/  LEA.HI.X.SX32 R39, R25, R35, 0x1, P2 ;  /* 0x0000002319277211 */ /* 0x000fe200010f0eff */
[----:B------:R-:W-:Y:S01]  /*17b0*/  IMAD R16, R37, 0x4, R15 ;  /* 0x0000000425107824 */ /* 0x000fe200078e020f */
[----:B------:R-:W-:Y:S01]  /*17c0*/  LEA R24, P2, R28, R33, 0x1 ;  /* 0x000000211c187211 */ /* 0x000fe200078408ff */
[----:B------:R-:W-:Y:S01]  /*17d0*/  STL.64 [R1+0x1d0], R40 ;  /* 0x0001d02801007387 */ /* 0x000fe20000100a00 */
[----:B------:R-:W-:Y:S01]  /*17e0*/  IMAD R45, R7, 0x2f, RZ ;  /* 0x0000002f072d7824 */ /* 0x000fe200078e02ff */
[----:B------:R-:W-:-:S02]  /*17f0*/  CS2R R134, SRZ ;  /* 0x0000000000867805 */ /* 0x000fc4000001ff00 */
[----:B------:R-:W-:Y:S01]  /*1800*/  LEA.HI.X.SX32 R25, R28, R35, 0x1, P2 ;  /* 0x000000231c197211 */ /* 0x000fe200010f0eff */
[----:B------:R0:W-:Y:S01]  /*1810*/  STL.64 [R1+0x1c8], R38 ;  /* 0x0001c82601007387 */ /* 0x0001e20000100a00 */
[----:B------:R-:W-:Y:S01]  /*1820*/  LEA R17, R37, R16, 0x2 ;  /* 0x0000001025117211 */ /* 0x000fe200078e10ff */
[----:B------:R-:W-:Y:S01]  /*1830*/  IMAD R158, R7, 0x48, RZ ;  /* 0x00000048079e7824 */ /* 0x000fe200078e02ff */
[-C--:B------:R-:W-:Y:S01]  /*1840*/  LEA R26, P2, R31, R33.reuse, 0x1 ;  /* 0x000000211f1a7211 */ /* 0x080fe200078408ff */
[----:B------:R1:W-:Y:S01]  /*1850*/  STL.64 [R1+0x1c0], R20 ;  /* 0x0001c01401007387 */ /* 0x0003e20000100a00 */
[----:B------:R-:W-:Y:S01]  /*1860*/  IMAD R50, R7, 0x64, RZ ;  /* 0x0000006407327824 */ /* 0x000fe200078e02ff */
[----:B------:R-:W-:Y:S01]  /*1870*/  CS2R R136, SRZ ;  /* 0x0000000000887805 */ /* 0x000fe2000001ff00 */
[----:B--2---:R-:W-:Y:S01]  /*1880*/  IMAD R18, R37, 0x4, R17 ;  /* 0x0000000425127824 */ /* 0x004fe200078e0211 */
[----:B------:R-:W-:Y:S01]  /*1890*/  CS2R R138, SRZ ;  /* 0x00000000008a7805 */ /* 0x000fe2000001ff00 */
[----:B------:R-:W-:Y:S01]  /*18a0*/  IMAD R58, R7, 0x19, RZ ;  /* 0x00000019073a7824 */ /* 0x000fe200078e02ff */
[----:B------:R-:W-:Y:S01]  /*18b0*/  UMOV UR4, URZ ;  /* 0x0000003f00047c82 */ /* 0x000fe20008000000 */
[----:B------:R-:W-:Y:S01]  /*18c0*/  IMAD R19, R37, 0x4, R18 ;  /* 0x0000000425137824 */ /* 0x000fe200078e0212 */
[----:B0-----:R-:W-:Y:S01]  /*18d0*/  LEA R38, P1, R27, R33, 0x1 ;  /* 0x000000211b267211 */ /* 0x001fe200078208ff */
[C---:B------:R-:W-:Y:S01]  /*18e0*/  IMAD R52, R7.reuse, 0x66, RZ ;  /* 0x0000006607347824 */ /* 0x040fe200078e02ff */
[----:B------:R-:W-:Y:S01]  /*18f0*/  ULDC UR12, c[0x0][0x238] ;  /* 0x00008e00000c7ab9 */ /* 0x000fe20000000800 */
[----:B------:R-:W-:Y:S01]  /*1900*/  IMAD R70, R7, 0x50, RZ ;  /* 0x0000005007467824 */ /* 0x000fe200078e02ff */
[-C--:B------:R-:W-:Y:S01]  /*1910*/  LEA.HI.X.SX32 R39, R27, R35.reuse, 0x1, P1 ;  /* 0x000000231b277211 */ /* 0x080fe200008f0eff */
[----:B-1----:R-:W-:Y:S01]  /*1920*/  IMAD R20, R37, 0x4, R19 ;  /* 0x0000000425147824 */ /* 0x002fe200078e0213 */
[----:B------:R-:W-:Y:S01]  /*1930*/  LEA.HI.X.SX32 R27, R31, R35, 0x1, P2 ;  /* 0x000000231f1b7211 */ /* 0x000fe200010f0eff */
[----:B------:R-:W-:-:S02]  /*1940*/  IMAD R31, R7, 0x28, RZ ;  /* 0x00000028071f7824 */ /* 0x000fc400078e02ff */
[----:B------:R0:W-:Y:S01]  /*1950*/  STL.64 [R1+0x1b8], R38 ;  /* 0x0001b82601007387 */ /* 0x0001e20000100a00 */
[----:B------:R-:W-:Y:S02]  /*1960*/  IMAD R21, R37, 0x4, R20 ;  /* 0x0000000425157824 */ /* 0x000fe400078e0214 */
[C---:B------:R-:W-:Y:S01]  /*1970*/  IMAD R64, R7.reuse, 0x33, RZ ;  /* 0x0000003307407824 */ /* 0x040fe200078e02ff */
[----:B------:R1:W-:Y:S01]  /*1980*/  STL.64 [R1+0x1b0], R24 ;  /* 0x0001b01801007387 */ /* 0x0003e20000100a00 */
[C---:B------:R-:W-:Y:S02]  /*1990*/  IMAD R67, R7.reuse, 0xd, RZ ;  /* 0x0000000d07437824 */ /* 0x040fe400078e02ff */
[C---:B------:R-:W-:Y:S01]  /*19a0*/  IMAD R60, R7.reuse, 0x6c, RZ ;  /* 0x0000006c073c7824 */ /* 0x040fe200078e02ff */
[----:B------:R2:W-:Y:S01]  /*19b0*/  STL.64 [R1+0x1a8], R22 ;  /* 0x0001a81601007387 */ /* 0x0005e20000100a00 */
[C---:B------:R-:W-:Y:S02]  /*19c0*/  IMAD R40, R7.reuse, 0x5a, RZ ;  /* 0x0000005a07287824 */ /* 0x040fe400078e02ff */
[C---:B------:R-:W-:Y:S01]  /*19d0*/  IMAD R65, R7.reuse, 0x6e, RZ ;  /* 0x0000006e07417824 */ /* 0x040fe200078e02ff */
[----:B0-----:R-:W-:Y:S01]  /*19e0*/  LEA R38, P1, R30, R33, 0x1 ;  /* 0x000000211e267211 */ /* 0x001fe200078208ff */
[----:B------:R-:W-:-:S02]  /*19f0*/  IMAD R41, R7, 0x2d, RZ ;  /* 0x0000002d07297824 */ /* 0x000fc400078e02ff */
[C---:B------:R-:W-:Y:S01]  /*1a00*/  IMAD R82, R7.reuse, 0x1b, RZ ;  /* 0x0000001b07527824 */ /* 0x040fe200078e02ff */
[----:B-1----:R-:W-:Y:S01]  /*1a10*/  LEA R24, P3, R0, R33, 0x1 ;  /* 0x0000002100187211 */ /* 0x002fe200078608ff */
[C---:B------:R-:W-:Y:S01]  /*1a20*/  IMAD R83, R7.reuse, 0x37, RZ ;  /* 0x0000003707537824 */ /* 0x040fe200078e02ff */
[-C--:B------:R-:W-:Y:S01]  /*1a30*/  LEA.HI.X.SX32 R39, R30, R35.reuse, 0x1, P1 ;  /* 0x000000231e277211 */ /* 0x080fe200008f0eff */
[----:B------:R-:W-:Y:S01]  /*1a40*/  IMAD R30, R7, 0x24, RZ ;  /* 0x00000024071e7824 */ /* 0x000fe200078e02ff */
[----:B------:R-:W-:Y:S01]  /*1a50*/  LEA.HI.X.SX32 R25, R0, R35, 0x1, P3 ;  /* 0x0000002300197211 */ /* 0x000fe200018f0eff */
[----:B--2---:R-:W-:Y:S01]  /*1a60*/  IMAD R22, R37, 0x4, R21 ;  /* 0x0000000425167824 */ /* 0x004fe200078e0215 */
[C---:B------:R-:W-:Y:S01]  /*1a70*/  LEA R28, P1, R32.reuse, R33, 0x1 ;  /* 0x00000021201c7211 */ /* 0x040fe200078208ff */
[----:B------:R0:W-:Y:S01]  /*1a80*/  STL.64 [R1+0x1a0], R38 ;  /* 0x0001a02601007387 */ /* 0x0001e20000100a00 */
[----:B------:R-:W-:Y:S02]  /*1a90*/  IMAD R46, R7, 0x60, RZ ;  /* 0x00000060072e7824 */ /* 0x000fe400078e02ff */
[----:B------:R-:W-:Y:S01]  /*1aa0*/  LEA.HI.X.SX32 R29, R32, R35, 0x1, P1 ;  /* 0x00000023201d7211 */ /* 0x000fe200008f0eff */
[----:B------:R1:W-:Y:S01]  /*1ab0*/  STL.64 [R1+0x198], R26 ;  /* 0x0001981a01007387 */ /* 0x0003e20000100a00 */
[----:B------:R-:W-:Y:S01]  /*1ac0*/  LEA R0, R37, R22, 0x2 ;  /* 0x0000001625007211 */ /* 0x000fe200078e10ff */
[----:B------:R-:W-:-:S02]  /*1ad0*/  IMAD R32, R7, 0x25, RZ ;  /* 0x0000002507207824 */ /* 0x000fc400078e02ff */
[----:B------:R2:W-:Y:S01]  /*1ae0*/  STL.64 [R1+0x190], R24 ;  /* 0x0001901801007387 */ /* 0x0005e20000100a00 */
[----:B------:R-:W-:Y:S02]  /*1af0*/  IMAD R48, R7, 0x62, RZ ;  /* 0x0000006207307824 */ /* 0x000fe400078e02ff */
[----:B------:R-:W-:Y:S01]  /*1b00*/  IMAD R23, R37, 0x4, R0 ;  /* 0x0000000425177824 */ /* 0x000fe200078e0200 */
[----:B------:R3:W-:Y:S01]  /*1b10*/  STL.64 [R1+0x188], R28 ;  /* 0x0001881c01007387 */ /* 0x0007e20000100a00 */
[C---:B0-----:R-:W-:Y:S02]  /*1b20*/  IMAD R39, R7.reuse, 0x2c, RZ ;  /* 0x0000002c07277824 */ /* 0x041fe400078e02ff */
[----:B------:R-:W-:Y:S01]  /*1b30*/  IMAD R38, R7, 0x58, RZ ;  /* 0x0000005807267824 */ /* 0x000fe200078e02ff */
[-C--:B-1----:R-:W-:Y:S01]  /*1b40*/  LEA R26, P2, R11, R33.reuse, 0x1 ;  /* 0x000000210b1a7211 */ /* 0x082fe200078408ff */
[C---:B------:R-:W-:Y:S02]  /*1b50*/  IMAD R57, R7.reuse, 0x31, RZ ;  /* 0x0000003107397824 */ /* 0x040fe400078e02ff */
[----:B------:R-:W-:Y:S01]  /*1b60*/  IMAD R85, R7, 0x7, RZ ;  /* 0x0000000707557824 */ /* 0x000fe200078e02ff */
[----:B--2---:R-:W-:Y:S01]  /*1b70*/  LEA R24, P3, R3, R33, 0x1 ;  /* 0x0000002103187211 */ /* 0x004fe200078608ff */
[----:B------:R-:W-:Y:S01]  /*1b80*/  IMAD R54, R7, 0x68, RZ ;  /* 0x0000006807367824 */ /* 0x000fe200078e02ff */
[-C--:B------:R-:W-:Y:S01]  /*1b90*/  LEA.HI.X.SX32 R27, R11, R35.reuse, 0x1, P2 ;  /* 0x000000230b1b7211 */ /* 0x080fe200010f0eff */
[----:B------:R-:W-:Y:S01]  /*1ba0*/  IMAD R56, R7, 0x6a, RZ ;  /* 0x0000006a07387824 */ /* 0x000fe200078e02ff */
[----:B------:R-:W-:Y:S01]  /*1bb0*/  LEA.HI.X.SX32 R25, R3, R35, 0x1, P3 ;  /* 0x0000002303197211 */ /* 0x000fe200018f0eff */
[----:B------:R-:W-:Y:S01]  /*1bc0*/  IMAD R3, R37, 0x4, R23 ;  /* 0x0000000425037824 */ /* 0x000fe200078e0217 */
[----:B---3--:R-:W-:Y:S01]  /*1bd0*/  LEA R28, P1, R6, R33, 0x1 ;  /* 0x00000021061c7211 */ /* 0x008fe200078208ff */
[----:B------:R0:W-:Y:S01]  /*1be0*/  STL.64 [R1+0x180], R26 ;  /* 0x0001801a01007387 */ /* 0x0001e20000100a00 */
[----:B------:R-:W-:-:S02]  /*1bf0*/  IMAD R84, R7, 0x74, RZ ;  /* 0x0000007407547824 */ /* 0x000fc400078e02ff */
[----:B------:R-:W-:Y:S01]  /*1c00*/  LEA.HI.X.SX32 R29, R6, R35, 0x1, P1 ;  /* 0x00000023061d7211 */ /* 0x000fe200008f0eff */
[----:B------:R1:W-:Y:S01]  /*1c10*/  STL.64 [R1+0x178], R24 ;  /* 0x0001781801007387 */ /* 0x0003e20000100a00 */
[----:B------:R-:W-:Y:S02]  /*1c20*/  IMAD R11, R37, 0x4, R3 ;  /* 0x00000004250b7824 */ /* 0x000fe400078e0203 */
        /* <DEDUP_REMOVED lines=8> */
[----:B------:R-:W-:Y:S01]  /*1cb0*/  IMAD R86, R7, 0x76, RZ ;  /* 0x0000007607567824 */ /* 0x000fe200078e02ff */
[-C--:B------:R-:W-:Y:S01]  /*1cc0*/  LEA.HI.X.SX32 R27, R2, R35.reuse, 0x1, P2 ;  /* 0x00000023021b7211 */ /* 0x080fe200010f0eff */
[----:B------:R-:W-:Y:S01]  /*1cd0*/  IMAD R2, R37, 0x4, R11 ;  /* 0x0000000425027824 */ /* 0x000fe200078e020b */
[----:B------:R-:W-:Y:S01]  /*1ce0*/  LEA.HI.X.SX32 R25, R4, R35, 0x1, P3 ;  /* 0x0000002304197211 */ /* 0x000fe200018f0eff */
[----:B------:R-:W-:Y:S01]  /*1cf0*/  IMAD R89, R7, 0x39, RZ ;  /* 0x0000003907597824 */ /* 0x000fe200078e02ff */
[C---:B--2---:R-:W-:Y:S01]  /*1d00*/  LEA R28, P1, R10.reuse, R33, 0x1 ;  /* 0x000000210a1c7211 */ /* 0x044fe200078208ff */
[----:B------:R0:W-:Y:S01]  /*1d10*/  STL.64 [R1+0x168], R26 ;  /* 0x0001681a01007387 */ /* 0x0001e20000100a00 */
[----:B------:R-:W-:Y:S02]  /*1d20*/  IMAD R4, R37, 0x4, R2 ;  /* 0x0000000425047824 */ /* 0x000fe400078e0202 */
[----:B------:R-:W-:Y:S01]  /*1d30*/  LEA.HI.X.SX32 R29, R10, R35, 0x1, P1 ;  /* 0x000000230a1d7211 */ /* 0x000fe200008f0eff */
[----:B------:R1:W-:Y:S01]  /*1d40*/  STL.64 [R1+0x160], R24 ;  /* 0x0001601801007387 */ /* 0x0003e20000100a00 */
[----:B------:R-:W-:Y:S01]  /*1d50*/  IMAD R94, R7, 0xf, RZ ;  /* 0x0000000f075e7824 */ /* 0x000fe200078e02ff */
[----:B------:R-:W-:Y:S01]  /*1d60*/  LEA R6, R37, R4, 0x2 ;  /* 0x0000000425067211 */ /* 0x000fe200078e10ff */
[C---:B------:R-:W-:Y:S01]  /*1d70*/  IMAD R93, R7.reuse, 0x3b, RZ ;  /* 0x0000003b075d7824 */ /* 0x040fe200078e02ff */
[----:B------:R2:W-:Y:S01]  /*1d80*/  STL.64 [R1+0x158], R28 ;  /* 0x0001581c01007387 */ /* 0x0005e20000100a00 */
[----:B------:R-:W-:-:S02]  /*1d90*/  IMAD R88, R7, 0x7a, RZ ;  /* 0x0000007a07587824 */ /* 0x000fc400078e02ff */
[----:B------:R-:W-:Y:S01]  /*1da0*/  IMAD R10, R37, 0x4, R6 ;  /* 0x00000004250a7824 */ /* 0x000fe200078e0206 */
[CC--:B0-----:R-:W-:Y:S01]  /*1db0*/  LEA R26, P2, R14.reuse, R33.reuse, 0x1 ;  /* 0x000000210e1a7211 */ /* 0x0c1fe200078408ff */
[C---:B------:R-:W-:Y:S02]  /*1dc0*/  IMAD R95, R7.reuse, 0x7e, RZ ;  /* 0x0000007e075f7824 */ /* 0x040fe400078e02ff */
[----:B------:R-:W-:Y:S01]  /*1dd0*/  IMAD R87, R7, 0x78, RZ ;  /* 0x0000007807577824 */ /* 0x000fe200078e02ff */
[----:B-1----:R-:W-:Y:S01]  /*1de0*/  LEA R24, P3, R15, R33, 0x1 ;  /* 0x000000210f187211 */ /* 0x002fe200078608ff */
[----:B------:R-:W-:Y:S01]  /*1df0*/  IMAD R91, R7, 0x7c, RZ ;  /* 0x0000007c075b7824 */ /* 0x000fe200078e02ff */
[-C--:B------:R-:W-:Y:S01]  /*1e00*/  LEA.HI.X.SX32 R27, R14, R35.reuse, 0x1, P2 ;  /* 0x000000230e1b7211 */ /* 0x080fe200010f0eff */
[----:B------:R-:W-:Y:S01]  /*1e10*/  IMAD R14, R37, 0x4, R10 ;  /* 0x00000004250e7824 */ /* 0x000fe200078e020a */
[----:B------:R-:W-:Y:S01]  /*1e20*/  LEA.HI.X.SX32 R25, R15, R35, 0x1, P3 ;  /* 0x000000230f197211 */ /* 0x000fe200018f0eff */
[----:B------:R-:W-:Y:S01]  /*1e30*/  IMAD R97, R7, 0x3d, RZ ;  /* 0x0000003d07617824 */ /* 0x000fe200078e02ff */
[----:B--2---:R-:W-:Y:S01]  /*1e40*/  LEA R28, P1, R16, R33, 0x1 ;  /* 0x00000021101c7211 */ /* 0x004fe200078208ff */
[----:B------:R0:W-:Y:S01]  /*1e50*/  STL.64 [R1+0x150], R26 ;  /* 0x0001501a01007387 */ /* 0x0001e20000100a00 */
[----:B------:R-:W-:-:S02]  /*1e60*/  IMAD R15, R37, 0x4, R14 ;  /* 0x00000004250f7824 */ /* 0x000fc400078e020e */
[----:B------:R-:W-:Y:S01]  /*1e70*/  LEA.HI.X.SX32 R29, R16, R35, 0x1, P1 ;  /* 0x00000023101d7211 */ /* 0x000fe200008f0eff */
[----:B------:R1:W-:Y:S01]  /*1e80*/  STL.64 [R1+0x148], R24 ;  /* 0x0001481801007387 */ /* 0x0003e20000100a00 */
[C---:B------:R-:W-:Y:S02]  /*1e90*/  IMAD R98, R7.reuse, 0x1f, RZ ;  /* 0x0000001f07627824 */ /* 0x040fe400078e02ff */
[----:B------:R-:W-:Y:S01]  /*1ea0*/  IMAD R96, R7, 0x3f, RZ ;  /* 0x0000003f07607824 */ /* 0x000fe200078e02ff */
[----:B------:R2:W-:Y:S01]  /*1eb0*/  STL.64 [R1+0x140], R28 ;  /* 0x0001401c01007387 */ /* 0x0005e20000100a00 */
[----:B------:R-:W-:Y:S02]  /*1ec0*/  IMAD.IADD R233, R99, 0x1, R227 ;  /* 0x0000000163e97824 */ /* 0x000fe400078e02e3 */
[----:B------:R-:W-:Y:S01]  /*1ed0*/  IMAD.IADD R231, R227, 0x1, R225 ;  /* 0x00000001e3e77824 */ /* 0x000fe200078e02e1 */
[----:B0-----:R-:W-:Y:S01]  /*1ee0*/  LEA R26, P2, R17, R33, 0x1 ;  /* 0x00000021111a7211 */ /* 0x001fe200078408ff */
[----:B------:R-:W-:-:S02]  /*1ef0*/  IMAD.MOV.U32 R165, RZ, RZ, 0x3f800000 ;  /* 0x3f800000ffa57424 */ /* 0x000fc400078e00ff */
[----:B------:R-:W-:Y:S01]  /*1f00*/  IMAD.IADD R227, R227, 0x1, R221 ;  /* 0x00000001e3e37824 */ /* 0x000fe200078e02dd */
[C---:B-1----:R-:W-:Y:S02]  /*1f10*/  LEA R24, P3, R18.reuse, R33, 0x1 ;  /* 0x0000002112187211 */ /* 0x042fe400078608ff */
[-C--:B------:R-:W-:Y:S02]  /*1f20*/  LEA.HI.X.SX32 R27, R17, R35.reuse, 0x1, P2 ;  /* 0x00000023111b7211 */ /* 0x080fe400010f0eff */
[----:B------:R-:W-:Y:S01]  /*1f30*/  LEA.HI.X.SX32 R25, R18, R35, 0x1, P3 ;  /* 0x0000002312197211 */ /* 0x000fe200018f0eff */
[----:B--2---:R-:W-:Y:S01]  /*1f40*/  IMAD R28, R7, 0x9, RZ ;  /* 0x00000009071c7824 */ /* 0x004fe200078e02ff */
[----:B------:R-:W-:Y:S01]  /*1f50*/  LEA R16, P3, R21, R33, 0x1 ;  /* 0x0000002115107211 */ /* 0x000fe200078608ff */
[----:B------:R0:W-:Y:S01]  /*1f60*/  STL.64 [R1+0x138], R26 ;  /* 0x0001381a01007387 */ /* 0x0001e20000100a00 */
[----:B------:R-:W-:Y:S02]  /*1f70*/  IMAD R29, R7, 0x27, RZ ;  /* 0x00000027071d7824 */ /* 0x000fe400078e02ff */
[----:B------:R-:W-:Y:S01]  /*1f80*/  LEA.HI.X.SX32 R17, R21, R35, 0x1, P3 ;  /* 0x0000002315117211 */ /* 0x000fe200018f0eff */
[----:B------:R1:W-:Y:S01]  /*1f90*/  STL.64 [R1+0x130], R24 ;  /* 0x0001301801007387 */ /* 0x0003e20000100a00 */
[----:B------:R-:W-:-:S03]  /*1fa0*/  LEA R18, P3, R23, R33, 0x1 ;  /* 0x0000002117127211 */ /* 0x000fc600078608ff */
[----:B------:R2:W-:Y:S01]  /*1fb0*/  STL.64 [R1+0x118], R16 ;  /* 0x0001181001007387 */ /* 0x0005e20000100a00 */
[CC--:B0-----:R-:W-:Y:S02]  /*1fc0*/  LEA R26, P1, R19.reuse, R33.reuse, 0x1 ;  /* 0x00000021131a7211 */ /* 0x0c1fe400078208ff */
[C---:B-1----:R-:W-:Y:S02]  /*1fd0*/  LEA R24, P2, R20.reuse, R33, 0x1 ;  /* 0x0000002114187211 */ /* 0x042fe400078408ff */
[-C--:B------:R-:W-:Y:S02]  /*1fe0*/  LEA.HI.X.SX32 R27, R19, R35.reuse, 0x1, P1 ;  /* 0x00000023131b7211 */ /* 0x080fe400008f0eff */
[-C--:B------:R-:W-:Y:S01]  /*1ff0*/  LEA.HI.X.SX32 R25, R20, R35.reuse, 0x1, P2 ;  /* 0x0000002314197211 */ /* 0x080fe200010f0eff */
[----:B--2---:R-:W-:Y:S01]  /*2000*/  IMAD R16, R37, 0x4, R15 ;  /* 0x0000000425107824 */ /* 0x004fe200078e020f */
[----:B------:R-:W-:Y:S01]  /*2010*/  LEA.HI.X.SX32 R19, R23, R35, 0x1, P3 ;  /* 0x0000002317137211 */ /* 0x000fe200018f0eff */
[----:B------:R0:W-:Y:S01]  /*2020*/  STL.64 [R1+0x128], R26 ;  /* 0x0001281a01007387 */ /* 0x0001e20000100a00 */
[----:B------:R-:W-:Y:S01]  /*2030*/  LEA R20, P3, R2, R33, 0x1 ;  /* 0x0000002102147211 */ /* 0x000fe200078608ff */
[----:B------:R-:W-:-:S02]  /*2040*/  IMAD R17, R37, 0x4, R16 ;  /* 0x0000000425117824 */ /* 0x000fc400078e0210 */
[----:B------:R1:W-:Y:S01]  /*2050*/  STL.64 [R1+0x120], R24 ;  /* 0x0001201801007387 */ /* 0x0003e20000100a00 */
[----:B------:R-:W-:Y:S02]  /*2060*/  LEA.HI.X.SX32 R21, R2, R35, 0x1, P3 ;  /* 0x0000002302157211 */ /* 0x000fe400018f0eff */
[-C--:B0-----:R-:W-:Y:S02]  /*2070*/  LEA R26, P1, R22, R33.reuse, 0x1 ;  /* 0x00000021161a7211 */ /* 0x081fe400078208ff */
[----:B-1----:R-:W-:Y:S02]  /*2080*/  LEA R24, P2, R0, R33, 0x1 ;  /* 0x0000002100187211 */ /* 0x002fe400078408ff */
[-C--:B------:R-:W-:Y:S02]  /*2090*/  LEA.HI.X.SX32 R27, R22, R35.reuse, 0x1, P1 ;  /* 0x00000023161b7211 */ /* 0x080fe400008f0eff */
[----:B------:R-:W-:Y:S02]  /*20a0*/  LEA.HI.X.SX32 R25, R0, R35, 0x1, P2 ;  /* 0x0000002300197211 */ /* 0x000fe400010f0eff */
[----:B------:R-:W-:Y:S01]  /*20b0*/  LEA R0, R37, R17, 0x2 ;  /* 0x0000001125007211 */ /* 0x000fe200078e10ff */
[----:B------:R0:W-:Y:S04]  /*20c0*/  STL.64 [R1+0x110], R26 ;  /* 0x0001101a01007387 */ /* 0x0001e80000100a00 */
[----:B------:R1:W-:Y:S04]  /*20d0*/  STL.64 [R1+0x108], R24 ;  /* 0x0001081801007387 */ /* 0x0003e80000100a00 */
[----:B------:R2:W-:Y:S01]  /*20e0*/  STL.64 [R1+0x100], R18 ;  /* 0x0001001201007387 */ /* 0x0005e20000100a00 */
[----:B0-----:R-:W-:-:S02]  /*20f0*/  LEA R26, P1, R3, R33, 0x1 ;  /* 0x00000021031a7211 */ /* 0x001fc400078208ff */
[----:B-1----:R-:W-:Y:S02]  /*2100*/  LEA R24, P2, R11, R33, 0x1 ;  /* 0x000000210b187211 */ /* 0x002fe400078408ff */
[-C--:B------:R-:W-:Y:S02]  /*2110*/  LEA.HI.X.SX32 R27, R3, R35.reuse, 0x1, P1 ;  /* 0x00000023031b7211 */ /* 0x080fe400008f0eff */
[----:B------:R-:W-:Y:S01]  /*2120*/  LEA.HI.X.SX32 R25, R11, R35, 0x1, P2 ;  /* 0x000000230b197211 */ /* 0x000fe200010f0eff */
[C---:B--2---:R-:W-:Y:S01]  /*2130*/  IMAD R18, R37.reuse, 0x4, R0 ;  /* 0x0000000425127824 */ /* 0x044fe200078e0200 */
[C---:B------:R-:W-:Y:S01]  /*2140*/  LEA R22, P2, R6.reuse, R33, 0x1 ;  /* 0x0000002106167211 */ /* 0x040fe200078408ff */
[----:B------:R0:W-:Y:S02]  /*2150*/  STL.64 [R1+0xf8], R26 ;  /* 0x0000f81a01007387 */ /* 0x0001e40000100a00 */
[C---:B------:R-:W-:Y:S01]  /*2160*/  IMAD R2, R37.reuse, 0x4, R18 ;  /* 0x0000000425027824 */ /* 0x040fe200078e0212 */
[----:B------:R-:W-:Y:S01]  /*2170*/  LEA.HI.X.SX32 R23, R6, R35, 0x1, P2 ;  /* 0x0000002306177211 */ /* 0x000fe200010f0eff */
[----:B------:R1:W-:Y:S02]  /*2180*/  STL.64 [R1+0xf0], R24 ;  /* 0x0000f01801007387 */ /* 0x0003e40000100a00 */
[----:B------:R-:W-:-:S02]  /*2190*/  IMAD R3, R37, 0x4, R2 ;  /* 0x0000000425037824 */ /* 0x000fc400078e0202 */
[----:B------:R2:W-:Y:S01]  /*21a0*/  STL.64 [R1+0xe8], R20 ;  /* 0x0000e81401007387 */ /* 0x0005e20000100a00 */
[C---:B0-----:R-:W-:Y:S02]  /*21b0*/  IMAD.SHL.U32 R27, R7.reuse, 0x20, RZ ;  /* 0x00000020071b7824 */ /* 0x041fe400078e00ff */
[----:B------:R-:W-:Y:S01]  /*21c0*/  IMAD R26, R7, 0x3e, RZ ;  /* 0x0000003e071a7824 */ /* 0x000fe200078e02ff */
[----:B-1----:R-:W-:Y:S02]  /*21d0*/  LEA R24, P1, R4, R33, 0x1 ;  /* 0x0000002104187211 */ /* 0x002fe400078208ff */
[----:B------:R-:W-:Y:S02]  /*21e0*/  LEA.HI.X.SX32 R27, R27, R13, 0x1, P5 ;  /* 0x0000000d1b1b7211 */ /* 0x000fe400028f0eff */
[----:B--2---:R-:W-:Y:S02]  /*21f0*/  LEA R20, P3, R10, R33, 0x1 ;  /* 0x000000210a147211 */ /* 0x004fe400078608ff */
[-C--:B------:R-:W-:Y:S01]  /*2200*/  LEA.HI.X.SX32 R25, R4, R35.reuse, 0x1, P1 ;  /* 0x0000002304197211 */ /* 0x080fe200008f0eff */
[----:B------:R-:W-:Y:S01]  /*2210*/  IMAD R4, R37, 0x4, R3 ;  /* 0x0000000425047824 */ /* 0x000fe200078e0203 */
[----:B------:R-:W-:-:S02]  /*2220*/  LEA.HI.X.SX32 R21, R10, R35, 0x1, P3 ;  /* 0x000000230a157211 */ /* 0x000fc400018f0eff */
[----:B------:R-:W-:Y:S01]  /*2230*/  IADD3 R158, P5, R158, R12, RZ ;  /* 0x0000000c9e9e7210 */ /* 0x000fe20007fbe0ff */
[----:B------:R0:W-:Y:S01]  /*2240*/  STL.64 [R1+0xe0], R24 ;  /* 0x0000e01801007387 */ /* 0x0001e20000100a00 */
[C---:B------:R-:W-:Y:S02]  /*2250*/  IMAD R6, R37.reuse, 0x4, R4 ;  /* 0x0000000425067824 */ /* 0x040fe400078e0204 */
[----:B------:R-:W-:Y:S01]  /*2260*/  LEA.HI.X.SX32 R159, R30, R13, 0x1, P5 ;  /* 0x0000000d1e9f7211 */ /* 0x000fe200028f0eff */
[----:B------:R1:W-:Y:S02]  /*2270*/  STL.64 [R1+0xd8], R22 ;  /* 0x0000d81601007387 */ /* 0x0003e40000100a00 */
[C---:B------:R-:W-:Y:S02]  /*2280*/  LEA R10, R37.reuse, R6, 0x2 ;  /* 0x00000006250a7211 */ /* 0x040fe400078e10ff */
[----:B------:R2:W-:Y:S03]  /*2290*/  STL.64 [R1+0xd0], R20 ;  /* 0x0000d01401007387 */ /* 0x0005e60000100a00 */
[----:B------:R-:W-:Y:S01]  /*22a0*/  IMAD R11, R37, 0x4, R10 ;  /* 0x00000004250b7824 */ /* 0x000fe200078e020a */
[----:B0-----:R-:W-:-:S02]  /*22b0*/  LEA R24, P1, R14, R33, 0x1 ;  /* 0x000000210e187211 */ /* 0x001fc400078208ff */
[C---:B-1----:R-:W-:Y:S02]  /*22c0*/  LEA R22, P2, R15.reuse, R33, 0x1 ;  /* 0x000000210f167211 */ /* 0x042fe400078408ff */
[----:B------:R-:W-:Y:S02]  /*22d0*/  LEA.HI.X.SX32 R25, R14, R35, 0x1, P1 ;  /* 0x000000230e197211 */ /* 0x000fe400008f0eff */
[C---:B--2---:R-:W-:Y:S02]  /*22e0*/  LEA R20, P3, R16.reuse, R33, 0x1 ;  /* 0x0000002110147211 */ /* 0x044fe400078608ff */
[-C--:B------:R-:W-:Y:S01]  /*22f0*/  LEA.HI.X.SX32 R23, R15, R35.reuse, 0x1, P2 ;  /* 0x000000230f177211 */ /* 0x080fe200010f0eff */
[----:B------:R0:W-:Y:S01]  /*2300*/  STL.64 [R1+0xc8], R24 ;  /* 0x0000c81801007387 */ /* 0x0001e20000100a00 */
[----:B------:R-:W-:Y:S02]  /*2310*/  LEA.HI.X.SX32 R21, R16, R35, 0x1, P3 ;  /* 0x0000002310157211 */ /* 0x000fe400018f0eff */
[C---:B------:R-:W-:Y:S01]  /*2320*/  LEA R14, P3, R18.reuse, R33, 0x1 ;  /* 0x00000021120e7211 */ /* 0x040fe200078608ff */
[----:B------:R1:W-:Y:S03]  /*2330*/  STL.64 [R1+0xc0], R22 ;  /* 0x0000c01601007387 */ /* 0x0003e60000100a00 */
[----:B------:R-:W-:Y:S01]  /*2340*/  LEA.HI.X.SX32 R15, R18, R35, 0x1, P3 ;  /* 0x00000023120f7211 */ /* 0x000fe200018f0eff */
[----:B------:R2:W-:Y:S01]  /*2350*/  STL.64 [R1+0xb8], R20 ;  /* 0x0000b81401007387 */ /* 0x0005e20000100a00 */
[----:B------:R-:W-:-:S02]  /*2360*/  LEA R16, P3, R4, R33, 0x1 ;  /* 0x0000002104107211 */ /* 0x000fc400078608ff */
[C---:B0-----:R-:W-:Y:S01]  /*2370*/  SHF.L.U32 R25, R7.reuse, 0x4, RZ ;  /* 0x0000000407197819 */ /* 0x041fe200000006ff */
[----:B------:R-:W-:Y:S01]  /*2380*/  IMAD R24, R7, 0xc, RZ ;  /* 0x0000000c07187824 */ /* 0x000fe200078e02ff */
[CC--:B-1----:R-:W-:Y:S02]  /*2390*/  LEA R22, P1, R17.reuse, R33.reuse, 0x1 ;  /* 0x0000002111167211 */ /* 0x0c2fe400078208ff */
[C---:B--2---:R-:W-:Y:S02]  /*23a0*/  LEA R20, P2, R0.reuse, R33, 0x1 ;  /* 0x0000002100147211 */ /* 0x044fe400078408ff */
[-C--:B------:R-:W-:Y:S02]  /*23b0*/  LEA.HI.X.SX32 R23, R17, R35.reuse, 0x1, P1 ;  /* 0x0000002311177211 */ /* 0x080fe400008f0eff */
[-C--:B------:R-:W-:Y:S01]  /*23c0*/  LEA.HI.X.SX32 R21, R0, R35.reuse, 0x1, P2 ;  /* 0x0000002300157211 */ /* 0x080fe200010f0eff */
[----:B------:R-:W-:Y:S01]  /*23d0*/  IMAD R0, R37, 0x4, R11 ;  /* 0x0000000425007824 */ /* 0x000fe200078e020b */
[----:B------:R-:W-:Y:S01]  /*23e0*/  LEA.HI.X.SX32 R17, R4, R35, 0x1, P3 ;  /* 0x0000002304117211 */ /* 0x000fe200018f0eff */
[----:B------:R0:W-:Y:S04]  /*23f0*/  STL.64 [R1+0xb0], R22 ;  /* 0x0000b01601007387 */ /* 0x0001e80000100a00 */
[----:B------:R1:W-:Y:S04]  /*2400*/  STL.64 [R1+0xa8], R20 ;  /* 0x0000a81401007387 */ /* 0x0003e80000100a00 */
[----:B------:R2:W-:Y:S01]  /*2410*/  STL.64 [R1+0xa0], R14 ;  /* 0x0000a00e01007387 */ /* 0x0005e20000100a00 */
[----:B0-----:R-:W-:-:S02]  /*2420*/  LEA R22, P1, R2, R33, 0x1 ;  /* 0x0000002102167211 */ /* 0x001fc400078208ff */
[----:B-1----:R-:W-:Y:S02]  /*2430*/  LEA R20, P2, R3, R33, 0x1 ;  /* 0x0000002103147211 */ /* 0x002fe400078408ff */
[-C--:B------:R-:W-:Y:S01]  /*2440*/  LEA.HI.X.SX32 R23, R2, R35.reuse, 0x1, P1 ;  /* 0x0000002302177211 */ /* 0x080fe200008f0eff */
[----:B--2---:R-:W-:Y:S01]  /*2450*/  IMAD R14, R37, 0x4, R0 ;  /* 0x00000004250e7824 */ /* 0x004fe200078e0200 */
[----:B------:R-:W-:-:S03]  /*2460*/  LEA.HI.X.SX32 R21, R3, R35, 0x1, P2 ;  /* 0x0000002303157211 */ /* 0x000fc600010f0eff */
[----:B------:R0:W-:Y:S01]  /*2470*/  STL.64 [R1+0x98], R22 ;  /* 0x0000981601007387 */ /* 0x0001e20000100a00 */
[C---:B------:R-:W-:Y:S01]  /*2480*/  IMAD R2, R37.reuse, 0x4, R14 ;  /* 0x0000000425027824 */ /* 0x040fe200078e020e */
[C---:B------:R-:W-:Y:S02]  /*2490*/  LEA R18, P2, R10.reuse, R33, 0x1 ;  /* 0x000000210a127211 */ /* 0x040fe400078408ff */
[----:B------:R1:W-:Y:S01]  /*24a0*/  STL.64 [R1+0x90], R20 ;  /* 0x0000901401007387 */ /* 0x0003e20000100a00 */
[C---:B------:R-:W-:Y:S01]  /*24b0*/  IMAD R3, R37.reuse, 0x4, R2 ;  /* 0x0000000425037824 */ /* 0x040fe200078e0202 */
[----:B------:R-:W-:Y:S02]  /*24c0*/  LEA.HI.X.SX32 R19, R10, R35, 0x1, P2 ;  /* 0x000000230a137211 */ /* 0x000fe400010f0eff */
[----:B------:R2:W-:Y:S02]  /*24d0*/  STL.64 [R1+0x88], R16 ;  /* 0x0000881001007387 */ /* 0x0005e40000100a00 */
[----:B------:R-:W-:Y:S01]  /*24e0*/  LEA R4, R37, R3, 0x2 ;  /* 0x0000000325047211 */ /* 0x000fe200078e10ff */
[----:B0-----:R-:W-:-:S02]  /*24f0*/  IMAD.SHL.U32 R23, R7, 0x8, RZ ;  /* 0x0000000807177824 */ /* 0x001fc400078e00ff */
[----:B------:R-:W-:Y:S01]  /*2500*/  IMAD R22, R7, 0x1e, RZ ;  /* 0x0000001e07167824 */ /* 0x000fe200078e02ff */
[----:B-1----:R-:W-:-:S04]  /*2510*/  LEA R20, P1, R6, R33, 0x1 ;  /* 0x0000002106147211 */ /* 0x002fc800078208ff */
[----:B------:R-:W-:Y:S01]  /*2520*/  LEA.HI.X.SX32 R21, R6, R35, 0x1, P1 ;  /* 0x0000002306157211 */ /* 0x000fe200008f0eff */
[----:B------:R-:W-:Y:S01]  /*2530*/  IMAD R6, R37, 0x4, R4 ;  /* 0x0000000425067824 */ /* 0x000fe200078e0204 */
[----:B--2---:R-:W-:-:S03]  /*2540*/  LEA R16, P3, R11, R33, 0x1 ;  /* 0x000000210b107211 */ /* 0x004fc600078608ff */
[----:B------:R0:W-:Y:S01]  /*2550*/  STL.64 [R1+0x80], R20 ;  /* 0x0000801401007387 */ /* 0x0001e20000100a00 */
[----:B------:R-:W-:-:S03]  /*2560*/  LEA.HI.X.SX32 R17, R11, R35, 0x1, P3 ;  /* 0x000000230b117211 */ /* 0x000fc600018f0eff */
[----:B------:R1:W-:Y:S04]  /*2570*/  STL.64 [R1+0x78], R18 ;  /* 0x0000781201007387 */ /* 0x0003e80000100a00 */
[----:B------:R2:W-:Y:S01]  /*2580*/  STL.64 [R1+0x70], R16 ;  /* 0x0000701001007387 */ /* 0x0005e20000100a00 */
[----:B0-----:R-:W-:-:S04]  /*2590*/  LEA R20, P1, R0, R33, 0x1 ;  /* 0x0000002100147211 */ /* 0x001fc800078208ff */
[----:B------:R-:W-:Y:S01]  /*25a0*/  LEA.HI.X.SX32 R21, R0, R35, 0x1, P1 ;  /* 0x0000002300157211 */ /* 0x000fe200008f0eff */
[----:B------:R-:W-:Y:S01]  /*25b0*/  IMAD R0, R37, 0x4, R6 ;  /* 0x0000000425007824 */ /* 0x000fe200078e0206 */
[-C--:B-1----:R-:W-:Y:S01]  /*25c0*/  LEA R18, P2, R14, R33.reuse, 0x1 ;  /* 0x000000210e127211 */ /* 0x082fe200078408ff */
[C---:B------:R-:W-:Y:S01]  /*25d0*/  IMAD R37, R7.reuse, 0x2b, RZ ;  /* 0x0000002b07257824 */ /* 0x040fe200078e02ff */
[-C--:B--2---:R-:W-:Y:S01]  /*25e0*/  LEA R16, P3, R2, R33.reuse, 0x1 ;  /* 0x0000002102107211 */ /* 0x084fe200078608ff */
[----:B------:R0:W-:Y:S01]  /*25f0*/  STL.64 [R1+0x68], R20 ;  /* 0x0000681401007387 */ /* 0x0001e20000100a00 */
[----:B------:R-:W-:Y:S02]  /*2600*/  LEA R10, P4, R0, R33, 0x1 ;  /* 0x00000021000a7211 */ /* 0x000fe400078808ff */
[-C--:B------:R-:W-:Y:S02]  /*2610*/  LEA.HI.X.SX32 R19, R14, R35.reuse, 0x1, P2 ;  /* 0x000000230e137211 */ /* 0x080fe400010f0eff */
[----:B------:R-:W-:Y:S01]  /*2620*/  LEA.HI.X.SX32 R17, R2, R35, 0x1, P3 ;  /* 0x0000002302117211 */ /* 0x000fe200018f0eff */
[C---:B------:R-:W-:Y:S01]  /*2630*/  IMAD R2, R7.reuse, 0x32, RZ ;  /* 0x0000003207027824 */ /* 0x040fe200078e02ff */
[----:B------:R-:W-:Y:S01]  /*2640*/  LEA R14, P3, R6, R33, 0x1 ;  /* 0x00000021060e7211 */ /* 0x000fe200078608ff */
[----:B------:R1:W-:Y:S01]  /*2650*/  STL.64 [R1+0x60], R18 ;  /* 0x0000601201007387 */ /* 0x0003e20000100a00 */
[-C--:B------:R-:W-:Y:S01]  /*2660*/  LEA.HI.X.SX32 R11, R0, R35.reuse, 0x1, P4 ;  /* 0x00000023000b7211 */ /* 0x080fe200020f0eff */
[C---:B------:R-:W-:Y:S01]  /*2670*/  IMAD R0, R7.reuse, 0x1a, RZ ;  /* 0x0000001a07007824 */ /* 0x040fe200078e02ff */
[CC--:B------:R-:W-:Y:S01]  /*2680*/  LEA RZ, P4, R7.reuse, R12.reuse, 0x3 ;  /* 0x0000000c07ff7211 */ /* 0x0c0fe200078818ff */
[C---:B0-----:R-:W-:Y:S01]  /*2690*/  IMAD.SHL.U32 R21, R7.reuse, 0x4, RZ ;  /* 0x0000000407157824 */ /* 0x041fe200078e00ff */
[----:B------:R-:W-:Y:S01]  /*26a0*/  LEA.HI.X.SX32 R15, R6, R35, 0x1, P3 ;  /* 0x00000023060f7211 */ /* 0x000fe200018f0eff */
[----:B------:R0:W-:Y:S01]  /*26b0*/  STL.64 [R1+0x58], R16 ;  /* 0x0000581001007387 */ /* 0x0001e20000100a00 */
[C---:B------:R-:W-:Y:S01]  /*26c0*/  LEA RZ, P3, R7.reuse, R12, 0x5 ;  /* 0x0000000c07ff7211 */ /* 0x040fe200078628ff */
[----:B------:R-:W-:Y:S01]  /*26d0*/  IMAD R20, R7, 0x18, RZ ;  /* 0x0000001807147824 */ /* 0x000fe200078e02ff */
[----:B------:R-:W-:-:S02]  /*26e0*/  LEA.HI.X.SX32 R21, R21, R13, 0x1, P4 ;  /* 0x0000000d15157211 */ /* 0x000fc400020f0eff */
[-C--:B------:R-:W-:Y:S02]  /*26f0*/  IADD3 R166, P4, R166, R12.reuse, RZ ;  /* 0x0000000ca6a67210 */ /* 0x080fe40007f9e0ff */
[----:B-1----:R-:W-:Y:S02]  /*2700*/  LEA R18, P1, R3, R33, 0x1 ;  /* 0x0000002103127211 */ /* 0x002fe400078208ff */
[----:B------:R-:W-:Y:S02]  /*2710*/  LEA.HI.X.SX32 R25, R25, R13, 0x1, P3 ;  /* 0x0000000d19197211 */ /* 0x000fe400018f0eff */
[----:B------:R-:W-:Y:S01]  /*2720*/  LEA.HI.X.SX32 R19, R3, R35, 0x1, P1 ;  /* 0x0000002303137211 */ /* 0x000fe200008f0eff */
[C---:B------:R-:W-:Y:S01]  /*2730*/  IMAD R3, R7.reuse, 0x34, RZ ;  /* 0x0000003407037824 */ /* 0x040fe200078e02ff */
[----:B0-----:R-:W-:Y:S01]  /*2740*/  LEA R16, P2, R4, R33, 0x1 ;  /* 0x0000002104107211 */ /* 0x001fe200078408ff */
[----:B------:R-:W-:Y:S01]  /*2750*/  IMAD R33, R7, 0x29, RZ ;  /* 0x0000002907217824 */ /* 0x000fe200078e02ff */
[C---:B------:R-:W-:Y:S01]  /*2760*/  IADD3 R206, P3, R77.reuse, R12, RZ ;  /* 0x0000000c4dce7210 */ /* 0x040fe20007f7e0ff */
[----:B------:R0:W-:Y:S01]  /*2770*/  STL.64 [R1+0x50], R18 ;  /* 0x0000501201007387 */ /* 0x0001e20000100a00 */
[----:B------:R-:W-:-:S02]  /*2780*/  LEA.HI.X.SX32 R167, R77, R13, 0x1, P4 ;  /* 0x0000000d4da77211 */ /* 0x000fc400020f0eff */
[-C--:B------:R-:W-:Y:S02]  /*2790*/  IADD3 R202, P4, R30, R12.reuse, RZ ;  /* 0x0000000c1eca7210 */ /* 0x080fe40007f9e0ff */
[----:B------:R-:W-:Y:S01]  /*27a0*/  LEA.HI.X.SX32 R17, R4, R35, 0x1, P2 ;  /* 0x0000002304117211 */ /* 0x000fe200010f0eff */
[----:B------:R-:W-:Y:S01]  /*27b0*/  IMAD R35, R7, 0x2a, RZ ;  /* 0x0000002a07237824 */ /* 0x000fe200078e02ff */
[-C--:B------:R-:W-:Y:S01]  /*27c0*/  LEA.HI.X.SX32 R207, R79, R13.reuse, 0x1, P3 ;  /* 0x0000000d4fcf7211 */ /* 0x080fe200018f0eff */
[C---:B------:R-:W-:Y:S01]  /*27d0*/  IMAD R4, R7.reuse, 0x36, RZ ;  /* 0x0000003607047824 */ /* 0x040fe200078e02ff */
[CC--:B------:R-:W-:Y:S01]  /*27e0*/  IADD3 R108, P3, R72.reuse, R12.reuse, RZ ;  /* 0x0000000c486c7210 */ /* 0x0c0fe20007f7e0ff */
[----:B------:R1:W-:Y:S01]  /*27f0*/  STL.64 [R1+0x48], R16 ;  /* 0x0000481001007387 */ /* 0x0003e20000100a00 */
[-C--:B------:R-:W-:Y:S01]  /*2800*/  LEA.HI.X.SX32 R203, R72, R13.reuse, 0x1, P4 ;  /* 0x0000000d48cb7211 */ /* 0x080fe200020f0eff */
[C---:B0-----:R-:W-:Y:S01]  /*2810*/  IMAD.SHL.U32 R19, R7.reuse, 0x2, RZ ;  /* 0x0000000207137824 */ /* 0x041fe200078e00ff */
[CC--:B------:R-:W-:Y:S01]  /*2820*/  LEA RZ, P2, R7.reuse, R12.reuse, 0x4 ;  /* 0x0000000c07ff7211 */ /* 0x0c0fe200078420ff */
[----:B------:R0:W-:Y:S01]  /*2830*/  STL.64 [R1+0x40], R14 ;  /* 0x0000400e01007387 */ /* 0x0001e20000100a00 */
[-C--:B------:R-:W-:Y:S01]  /*2840*/  IADD3 R194, P4, R66, R12.reuse, RZ ;  /* 0x0000000c42c27210 */ /* 0x080fe20007f9e0ff */
[----:B------:R-:W-:Y:S01]  /*2850*/  IMAD R18, R7, 0x3a, RZ ;  /* 0x0000003a07127824 */ /* 0x000fe200078e02ff */
[----:B------:R-:W-:Y:S01]  /*2860*/  LEA.HI.X.SX32 R109, R28, R13, 0x1, P3 ;  /* 0x0000000d1c6d7211 */ /* 0x000fe200018f0eff */
[----:B------:R2:W-:Y:S01]  /*2870*/  STL.64 [R1+0x38], R10 ;  /* 0x0000380a01007387 */ /* 0x0005e20000100a00 */
[----:B------:R-:W-:-:S02]  /*2880*/  IADD3 R28, P3, R73, R12, RZ ;  /* 0x0000000c491c7210 */ /* 0x000fc40007f7e0ff */
[-C--:B------:R-:W-:Y:S01]  /*2890*/  LEA.HI.X.SX32 R23, R23, R13.reuse, 0x1, P2 ;  /* 0x0000000d17177211 */ /* 0x080fe200010f0eff */
[C---:B-1----:R-:W-:Y:S01]  /*28a0*/  IMAD R17, R7.reuse, 0x30, RZ ;  /* 0x0000003007117824 */ /* 0x042fe200078e02ff */
[-C--:B------:R-:W-:Y:S01]  /*28b0*/  LEA.HI.X.SX32 R195, R68, R13.reuse, 0x1, P4 ;  /* 0x0000000d44c37211 */ /* 0x080fe200020f0eff */
[C---:B------:R-:W-:Y:S01]  /*28c0*/  IMAD R16, R7.reuse, 0x38, RZ ;  /* 0x0000003807107824 */ /* 0x040fe200078e02ff */
[-C--:B------:R-:W-:Y:S01]  /*28d0*/  IADD3 R160, P2, R160, R12.reuse, RZ ;  /* 0x0000000ca0a07210 */ /* 0x080fe20007f5e0ff */
[C---:B0-----:R-:W-:Y:S01]  /*28e0*/  IMAD R14, R7.reuse, 0xe, RZ ;  /* 0x0000000e070e7824 */ /* 0x041fe200078e02ff */
[-C--:B------:R-:W-:Y:S01]  /*28f0*/  IADD3 R110, P4, R36, R12.reuse, RZ ;  /* 0x0000000c246e7210 */ /* 0x080fe20007f9e0ff */
[----:B------:R-:W-:Y:S01]  /*2900*/  IMAD R15, R7, 0x1c, RZ ;  /* 0x0000001c070f7824 */ /* 0x000fe200078e02ff */
[----:B------:R-:W-:Y:S02]  /*2910*/  LEA.HI.X.SX32 R29, R29, R13, 0x1, P3 ;  /* 0x0000000d1d1d7211 */ /* 0x000fe400018f0eff */
[----:B--2---:R-:W-:-:S02]  /*2920*/  IADD3 R10, P1, R19, R12, RZ ;  /* 0x0000000c130a7210 */ /* 0x004fc40007f3e0ff */
[-C--:B------:R-:W-:Y:S02]  /*2930*/  IADD3 R192, P3, R31, R12.reuse, RZ ;  /* 0x0000000c1fc07210 */ /* 0x080fe40007f7e0ff */
[-C--:B------:R-:W-:Y:S02]  /*2940*/  LEA.HI.X.SX32 R11, R7, R13.reuse, 0x1, P1 ;  /* 0x0000000d070b7211 */ /* 0x080fe400008f0eff */
[----:B------:R-:W-:Y:S02]  /*2950*/  CS2R R6, SRZ ;  /* 0x0000000000067805 */ /* 0x000fe4000001ff00 */
[-C--:B------:R-:W-:Y:S02]  /*2960*/  LEA.HI.X.SX32 R161, R75, R13.reuse, 0x1, P2 ;  /* 0x0000000d4ba17211 */ /* 0x080fe400010f0eff */
[----:B------:R-:W-:Y:S01]  /*2970*/  LEA.HI.X.SX32 R111, R34, R13, 0x1, P4 ;  /* 0x0000000d226f7211 */ /* 0x000fe200020f0eff */
[----:B------:R0:W-:Y:S01]  /*2980*/  STL.64 [R1+0x30], R10 ;  /* 0x0000300a01007387 */ /* 0x0001e20000100a00 */
[----:B------:R-:W-:-:S02]  /*2990*/  IADD3 R74, P2, R74, R12, RZ ;  /* 0x0000000c4a4a7210 */ /* 0x000fc40007f5e0ff */
[-C--:B------:R-:W-:Y:S01]  /*29a0*/  IADD3 R34, P4, R63, R12.reuse, RZ ;  /* 0x0000000c3f227210 */ /* 0x080fe20007f9e0ff */
[----:B------:R1:W-:Y:S01]  /*29b0*/  STL.64 [R1+0x8], R108 ;  /* 0x0000086c01007387 */ /* 0x0003e20000100a00 */
[-C--:B------:R-:W-:Y:S02]  /*29c0*/  LEA.HI.X.SX32 R193, R61, R13.reuse, 0x1, P3 ;  /* 0x0000000d3dc17211 */ /* 0x080fe400018f0eff */
[CC--:B------:R-:W-:Y:S01]  /*29d0*/  IADD3 R190, P3, R35.reuse, R12.reuse, RZ ;  /* 0x0000000c23be7210 */ /* 0x0c0fe20007f7e0ff */
[----:B------:R-:W-:Y:S01]  /*29e0*/  STL.64 [R1+0x20], R110 ;  /* 0x0000206e01007387 */ /* 0x000fe20000100a00 */
[-C--:B------:R-:W-:Y:S02]  /*29f0*/  LEA.HI.X.SX32 R75, R66, R13.reuse, 0x1, P2 ;  /* 0x0000000d424b7211 */ /* 0x080fe400010f0eff */
[-C--:B------:R-:W-:Y:S01]  /*2a00*/  LEA.HI.X.SX32 R35, R35, R13.reuse, 0x1, P4 ;  /* 0x0000000d23237211 */ /* 0x080fe200020f0eff */
[----:B0-----:R-:W-:Y:S01]  /*2a10*/  IMAD.MOV.U32 R10, RZ, RZ, -0x800000 ;  /* 0xff800000ff0a7424 */ /* 0x001fe200078e00ff */
[----:B------:R-:W-:Y:S01]  /*2a20*/  IADD3 R188, P4, R39, R12, RZ ;  /* 0x0000000c27bc7210 */ /* 0x000fe20007f9e0ff */
[----:B------:R-:W-:Y:S01]  /*2a30*/  IMAD.MOV.U32 R11, RZ, RZ, -0x800000 ;  /* 0xff800000ff0b7424 */ /* 0x000fe200078e00ff */
[----:B------:R-:W-:-:S02]  /*2a40*/  LEA.HI.X.SX32 R19, R19, R13, 0x1, P6 ;  /* 0x0000000d13137211 */ /* 0x000fc400030f0eff */
[-C--:B-1----:R-:W-:Y:S02]  /*2a50*/  IADD3 R108, P2, R61, R12.reuse, RZ ;  /* 0x0000000c3d6c7210 */ /* 0x082fe40007f5e0ff */
[-C--:B------:R-:W-:Y:S02]  /*2a60*/  LEA.HI.X.SX32 R189, R53, R13.reuse, 0x1, P4 ;  /* 0x0000000d35bd7211 */ /* 0x080fe400020f0eff */
[----:B------:R-:W-:Y:S02]  /*2a70*/  LEA.HI.X.SX32 R109, R36, R13, 0x1, P2 ;  /* 0x0000000d246d7211 */ /* 0x000fe400010f0eff */
[-C--:B------:R-:W-:Y:S02]  /*2a80*/  IADD3 R36, P2, R62, R12.reuse, RZ ;  /* 0x0000000c3e247210 */ /* 0x080fe40007f5e0ff */
[-C--:B------:R-:W-:Y:S01]  /*2a90*/  IADD3 R186, P4, R43, R12.reuse, RZ ;  /* 0x0000000c2bba7210 */ /* 0x080fe20007f9e0ff */
[----:B------:R-:W-:Y:S01]  /*2aa0*/  STL.64 [R1], R108 ;  /* 0x0000006c01007387 */ /* 0x000fe20000100a00 */
[----:B------:R-:W-:-:S02]  /*2ab0*/  IADD3 R168, P6, R168, R12, RZ ;  /* 0x0000000ca8a87210 */ /* 0x000fc40007fde0ff */
[-C--:B------:R-:W-:Y:S02]  /*2ac0*/  LEA.HI.X.SX32 R191, R59, R13.reuse, 0x1, P3 ;  /* 0x0000000d3bbf7211 */ /* 0x080fe400018f0eff */
[-C--:B------:R-:W-:Y:S02]  /*2ad0*/  IADD3 R250, P3, R53, R12.reuse, RZ ;  /* 0x0000000c35fa7210 */ /* 0x080fe40007f7e0ff */
[-C--:B------:R-:W-:Y:S02]  /*2ae0*/  LEA.HI.X.SX32 R37, R37, R13.reuse, 0x1, P2 ;  /* 0x0000000d25257211 */ /* 0x080fe400010f0eff */
[----:B------:R-:W-:Y:S02]  /*2af0*/  LEA.HI.X.SX32 R187, R51, R13, 0x1, P4 ;  /* 0x0000000d33bb7211 */ /* 0x000fe400020f0eff */
[-C--:B------:R-:W-:Y:S02]  /*2b00*/  IADD3 R42, P2, R42, R12.reuse, RZ ;  /* 0x0000000c2a2a7210 */ /* 0x080fe40007f5e0ff */
[----:B------:R-:W-:-:S02]  /*2b10*/  IADD3 R72, P4, R47, R12, RZ ;  /* 0x0000000c2f487210 */ /* 0x000fc40007f9e0ff */
[-C--:B------:R-:W-:Y:S02]  /*2b20*/  LEA.HI.X.SX32 R169, R80, R13.reuse, 0x1, P6 ;  /* 0x0000000d50a97211 */ /* 0x080fe400030f0eff */
[-C--:B------:R-:W-:Y:S02]  /*2b30*/  IADD3 R156, P6, R156, R12.reuse, RZ ;  /* 0x0000000c9c9c7210 */ /* 0x080fe40007fde0ff */
[-C--:B------:R-:W-:Y:S02]  /*2b40*/  LEA.HI.X.SX32 R251, R44, R13.reuse, 0x1, P3 ;  /* 0x0000000d2cfb7211 */ /* 0x080fe400018f0eff */
[----:B------:R-:W-:Y:S02]  /*2b50*/  IADD3 R44, P3, R55, R12, RZ ;  /* 0x0000000c372c7210 */ /* 0x000fe40007f7e0ff */
[-C--:B------:R-:W-:Y:S02]  /*2b60*/  LEA.HI.X.SX32 R43, R43, R13.reuse, 0x1, P2 ;  /* 0x0000000d2b2b7211 */ /* 0x080fe400010f0eff */
[----:B------:R-:W-:-:S02]  /*2b70*/  LEA.HI.X.SX32 R73, R49, R13, 0x1, P4 ;  /* 0x0000000d31497211 */ /* 0x000fc400020f0eff */
[-C--:B------:R-:W-:Y:S02]  /*2b80*/  IADD3 R68, P2, R24, R12.reuse, RZ ;  /* 0x0000000c18447210 */ /* 0x080fe40007f5e0ff */
[-C--:B------:R-:W-:Y:S01]  /*2b90*/  IADD3 R184, P4, R17, R12.reuse, RZ ;  /* 0x0000000c11b87210 */ /* 0x080fe20007f9e0ff */
[----:B------:R-:W-:Y:S01]  /*2ba0*/  STL.64 [R1+0x28], R72 ;  /* 0x0000284801007387 */ /* 0x000fe20000100a00 */
[-C--:B------:R-:W-:Y:S02]  /*2bb0*/  LEA.HI.X.SX32 R157, R32, R13.reuse, 0x1, P6 ;  /* 0x0000000d209d7211 */ /* 0x080fe400030f0eff */
[-C--:B------:R-:W-:Y:S02]  /*2bc0*/  IADD3 R32, P6, R69, R12.reuse, RZ ;  /* 0x0000000c45207210 */ /* 0x080fe40007fde0ff */
[----:B------:R-:W-:Y:S02]  /*2bd0*/  LEA.HI.X.SX32 R45, R45, R13, 0x1, P3 ;  /* 0x0000000d2d2d7211 */ /* 0x000fe400018f0eff */
[----:B------:R-:W-:-:S02]  /*2be0*/  IADD3 R248, P3, R20, R12, RZ ;  /* 0x0000000c14f87210 */ /* 0x000fc40007f7e0ff */
[-C--:B------:R-:W-:Y:S02]  /*2bf0*/  LEA.HI.X.SX32 R69, R47, R13.reuse, 0x1, P2 ;  /* 0x0000000d2f457211 */ /* 0x080fe400010f0eff */
[-C--:B------:R-:W-:Y:S02]  /*2c00*/  LEA.HI.X.SX32 R185, R20, R13.reuse, 0x1, P4 ;  /* 0x0000000d14b97211 */ /* 0x080fe400020f0eff */
[-C--:B------:R-:W-:Y:S01]  /*2c10*/  IADD3 R50, P2, R50, R12.reuse, RZ ;  /* 0x0000000c32327210 */ /* 0x080fe20007f5e0ff */
[----:B------:R0:W-:Y:S01]  /*2c20*/  STL.64 [R1+0x18], R68 ;  /* 0x0000184401007387 */ /* 0x0001e20000100a00 */
[-C--:B------:R-:W-:Y:S02]  /*2c30*/  IADD3 R182, P4, R2, R12.reuse, RZ ;  /* 0x0000000c02b67210 */ /* 0x080fe40007f9e0ff */
[----:B------:R-:W-:Y:S02]  /*2c40*/  LEA.HI.X.SX32 R249, R24, R13, 0x1, P3 ;  /* 0x0000000d18f97211 */ /* 0x000fe400018f0eff */
[----:B------:R-:W-:-:S02]  /*2c50*/  IADD3 R52, P3, R52, R12, RZ ;  /* 0x0000000c34347210 */ /* 0x000fc40007f7e0ff */
[-C--:B------:R-:W-:Y:S02]  /*2c60*/  LEA.HI.X.SX32 R183, R58, R13.reuse, 0x1, P4 ;  /* 0x0000000d3ab77211 */ /* 0x080fe400020f0eff */
[-C--:B------:R-:W-:Y:S02]  /*2c70*/  LEA.HI.X.SX32 R51, R2, R13.reuse, 0x1, P2 ;  /* 0x0000000d02337211 */ /* 0x080fe400010f0eff */
[-C--:B------:R-:W-:Y:S02]  /*2c80*/  IADD3 R30, P5, R70, R12.reuse, RZ ;  /* 0x0000000c461e7210 */ /* 0x080fe40007fbe0ff */
[-C--:B------:R-:W-:Y:S02]  /*2c90*/  IADD3 R218, P4, R0, R12.reuse, RZ ;  /* 0x0000000c00da7210 */ /* 0x080fe40007f9e0ff */
[----:B------:R-:W-:Y:S02]  /*2ca0*/  IADD3 R180, P2, R3, R12, RZ ;  /* 0x0000000c03b47210 */ /* 0x000fe40007f5e0ff */
[----:B------:R-:W-:-:S02]  /*2cb0*/  LEA.HI.X.SX32 R53, R64, R13, 0x1, P3 ;  /* 0x0000000d40357211 */ /* 0x000fc400018f0eff */
[-C--:B------:R-:W-:Y:S02]  /*2cc0*/  LEA.HI.X.SX32 R31, R31, R13.reuse, 0x1, P5 ;  /* 0x0000000d1f1f7211 */ /* 0x080fe400028f0eff */
[-C--:B------:R-:W-:Y:S02]  /*2cd0*/  LEA.HI.X.SX32 R33, R33, R13.reuse, 0x1, P6 ;  /* 0x0000000d21217211 */ /* 0x080fe400030f0eff */
[-C--:B------:R-:W-:Y:S02]  /*2ce0*/  IADD3 R58, P3, R60, R12.reuse, RZ ;  /* 0x0000000c3c3a7210 */ /* 0x080fe40007f7e0ff */
[-C--:B------:R-:W-:Y:S02]  /*2cf0*/  LEA.HI.X.SX32 R219, R67, R13.reuse, 0x1, P4 ;  /* 0x0000000d43db7211 */ /* 0x080fe400020f0eff */
[----:B------:R-:W-:Y:S02]  /*2d00*/  LEA.HI.X.SX32 R181, R0, R13, 0x1, P2 ;  /* 0x0000000d00b57211 */ /* 0x000fe400010f0eff */
[----:B------:R-:W-:-:S02]  /*2d10*/  IADD3 R38, P5, R38, R12, RZ ;  /* 0x0000000c26267210 */ /* 0x000fc40007fbe0ff */
[-C--:B------:R-:W-:Y:S02]  /*2d20*/  IADD3 R40, P6, R40, R12.reuse, RZ ;  /* 0x0000000c28287210 */ /* 0x080fe40007fde0ff */
[-C--:B------:R-:W-:Y:S02]  /*2d30*/  IADD3 R60, P4, R65, R12.reuse, RZ ;  /* 0x0000000c413c7210 */ /* 0x080fe40007f9e0ff */
[----:B------:R-:W-:Y:S02]  /*2d40*/  IADD3 R178, P2, R4, R12, RZ ;  /* 0x0000000c04b27210 */ /* 0x000fe40007f5e0ff */
[-C--:B------:R-:W-:Y:S02]  /*2d50*/  LEA.HI.X.SX32 R39, R39, R13.reuse, 0x1, P5 ;  /* 0x0000000d27277211 */ /* 0x080fe400028f0eff */
[-C--:B------:R-:W-:Y:S02]  /*2d60*/  LEA.HI.X.SX32 R41, R41, R13.reuse, 0x1, P6 ;  /* 0x0000000d29297211 */ /* 0x080fe400030f0eff */
[----:B------:R-:W-:-:S02]  /*2d70*/  LEA.HI.X.SX32 R179, R82, R13, 0x1, P2 ;  /* 0x0000000d52b37211 */ /* 0x000fc400010f0eff */
[-C--:B------:R-:W-:Y:S02]  /*2d80*/  LEA.HI.X.SX32 R61, R83, R13.reuse, 0x1, P4 ;  /* 0x0000000d533d7211 */ /* 0x080fe400020f0eff */
[-C--:B------:R-:W-:Y:S02]  /*2d90*/  IADD3 R46, P5, R46, R12.reuse, RZ ;  /* 0x0000000c2e2e7210 */ /* 0x080fe40007fbe0ff */
[-C--:B------:R-:W-:Y:S02]  /*2da0*/  IADD3 R48, P6, R48, R12.reuse, RZ ;  /* 0x0000000c30307210 */ /* 0x080fe40007fde0ff */
[-C--:B0-----:R-:W-:Y:S02]  /*2db0*/  IADD3 R68, P2, R14, R12.reuse, RZ ;  /* 0x0000000c0e447210 */ /* 0x081fe40007f5e0ff */
[----:B------:R-:W-:Y:S02]  /*2dc0*/  IADD3 R176, P4, R16, R12, RZ ;  /* 0x0000000c10b07210 */ /* 0x000fe40007f9e0ff */
[----:B------:R-:W-:-:S02]  /*2dd0*/  LEA.HI.X.SX32 R47, R17, R13, 0x1, P5 ;  /* 0x0000000d112f7211 */ /* 0x000fc400028f0eff */
[-C--:B------:R-:W-:Y:S02]  /*2de0*/  LEA.HI.X.SX32 R49, R57, R13.reuse, 0x1, P6 ;  /* 0x0000000d39317211 */ /* 0x080fe400030f0eff */
[-C--:B------:R-:W-:Y:S02]  /*2df0*/  LEA.HI.X.SX32 R69, R85, R13.reuse, 0x1, P2 ;  /* 0x0000000d55457211 */ /* 0x080fe400010f0eff */
[-C--:B------:R-:W-:Y:S02]  /*2e00*/  LEA.HI.X.SX32 R177, R15, R13.reuse, 0x1, P4 ;  /* 0x0000000d0fb17211 */ /* 0x080fe400020f0eff */
[-C--:B------:R-:W-:Y:S01]  /*2e10*/  IADD3 R54, P5, R54, R12.reuse, RZ ;  /* 0x0000000c36367210 */ /* 0x080fe20007fbe0ff */
[----:B------:R0:W-:Y:S01]  /*2e20*/  STL.64 [R1+0x10], R68 ;  /* 0x0000104401007387 */ /* 0x0001e20000100a00 */
[----:B------:R-:W-:Y:S02]  /*2e30*/  IADD3 R56, P6, R56, R12, RZ ;  /* 0x0000000c38387210 */ /* 0x000fe40007fde0ff */
[----:B------:R-:W-:-:S02]  /*2e40*/  LEA.HI.X.SX32 R59, R4, R13, 0x1, P3 ;  /* 0x0000000d043b7211 */ /* 0x000fc400018f0eff */
        /* <DEDUP_REMOVED lines=9> */
[----:B------:R-:W-:Y:S02]  /*2ee0*/  LEA.HI.X.SX32 R215, R14, R13, 0x1, P3 ;  /* 0x0000000d0ed77211 */ /* 0x000fe400018f0eff */
[-C--:B------:R-:W-:Y:S02]  /*2ef0*/  IADD3 R210, P4, R22, R12.reuse, RZ ;  /* 0x0000000c16d27210 */ /* 0x080fe40007f9e0ff */
[----:B------:R-:W-:-:S02]  /*2f00*/  IADD3 R172, P2, R71, R12, RZ ;  /* 0x0000000c47ac7210 */ /* 0x000fc40007f5e0ff */
[-C--:B0-----:R-:W-:Y:S02]  /*2f10*/  IADD3 R68, P3, R86, R12.reuse, RZ ;  /* 0x0000000c56447210 */ /* 0x081fe40007f7e0ff */
[-C--:B------:R-:W-:Y:S02]  /*2f20*/  LEA.HI.X.SX32 R63, R16, R13.reuse, 0x1, P5 ;  /* 0x0000000d103f7211 */ /* 0x080fe400028f0eff */
[-C--:B------:R-:W-:Y:S02]  /*2f30*/  LEA.HI.X.SX32 R65, R89, R13.reuse, 0x1, P6 ;  /* 0x0000000d59417211 */ /* 0x080fe400030f0eff */
[-C--:B------:R-:W-:Y:S02]  /*2f40*/  LEA.HI.X.SX32 R211, R94, R13.reuse, 0x1, P4 ;  /* 0x0000000d5ed37211 */ /* 0x080fe400020f0eff */
[----:B------:R-:W-:Y:S02]  /*2f50*/  LEA.HI.X.SX32 R173, R22, R13, 0x1, P2 ;  /* 0x0000000d16ad7211 */ /* 0x000fe400010f0eff */
[----:B------:R-:W-:-:S02]  /*2f60*/  IADD3 R72, P6, R88, R12, RZ ;  /* 0x0000000c58487210 */ /* 0x000fc40007fde0ff */
[----:B------:R-:W-:Y:S02]  /*2f70*/  LEA.HI.X.SX32 R69, R93, R13, 0x1, P3 ;  /* 0x0000000d5d457211 */ /* 0x000fe400018f0eff */
[----:B------:R-:W-:Y:S02]  /*2f80*/  CS2R R92, SRZ ;  /* 0x00000000005c7805 */ /* 0x000fe4000001ff00 */
[-C--:B------:R-:W-:Y:S02]  /*2f90*/  IADD3 R170, P4, R26, R12.reuse, RZ ;  /* 0x0000000c1aaa7210 */ /* 0x080fe40007f9e0ff */
[-C--:B------:R-:W-:Y:S02]  /*2fa0*/  IADD3 R16, P2, R95, R12.reuse, RZ ;  /* 0x0000000c5f107210 */ /* 0x080fe40007f5e0ff */
[----:B------:R-:W-:Y:S02]  /*2fb0*/  CS2R R94, SRZ ;  /* 0x00000000005e7805 */ /* 0x000fe4000001ff00 */
[----:B------:R-:W-:-:S02]  /*2fc0*/  IADD3 R70, P5, R87, R12, RZ ;  /* 0x0000000c57467210 */ /* 0x000fc40007fbe0ff */
[----:B------:R-:W-:Y:S02]  /*2fd0*/  IADD3 R14, P3, R91, R12, RZ ;  /* 0x0000000c5b0e7210 */ /* 0x000fe40007f7e0ff */
[----:B------:R-:W-:Y:S01]  /*2fe0*/  LOP3.LUT P1, RZ, R8, 0x7, RZ, 0xc0, !PT ;  /* 0x0000000708ff7812 */ /* 0x000fe2000782c0ff */
[----:B------:R-:W-:Y:S01]  /*2ff0*/  IMAD.MOV.U32 R8, RZ, RZ, -0x800000 ;  /* 0xff800000ff087424 */ /* 0x000fe200078e00ff */
[-C--:B------:R-:W-:Y:S02]  /*3000*/  LEA.HI.X.SX32 R73, R97, R13.reuse, 0x1, P6 ;  /* 0x0000000d61497211 */ /* 0x080fe400030f0eff */
[-C--:B------:R-:W-:Y:S02]  /*3010*/  LEA.HI.X.SX32 R171, R98, R13.reuse, 0x1, P4 ;  /* 0x0000000d62ab7211 */ /* 0x080fe400020f0eff */
[----:B------:R-:W-:Y:S02]  /*3020*/  CS2R R98, SRZ ;  /* 0x0000000000627805 */ /* 0x000fe4000001ff00 */
[----:B------:R-:W-:-:S02]  /*3030*/  LEA.HI.X.SX32 R17, R96, R13, 0x1, P2 ;  /* 0x0000000d60117211 */ /* 0x000fc400010f0eff */
[----:B------:R-:W-:Y:S02]  /*3040*/  CS2R R96, SRZ ;  /* 0x0000000000607805 */ /* 0x000fe4000001ff00 */
[-C--:B------:R-:W-:Y:S02]  /*3050*/  LEA.HI.X.SX32 R71, R71, R13.reuse, 0x1, P5 ;  /* 0x0000000d47477211 */ /* 0x080fe400028f0eff */
[----:B------:R-:W-:-:S07]  /*3060*/  LEA.HI.X.SX32 R15, R26, R13, 0x1, P3 ;  /* 0x0000000d1a0f7211 */ /* 0x000fce00018f0eff */
.L_x_9:
[----:B------:R-:W2:Y:S01]  /*3070*/  LDL.64 R2, [R1+0x28] ;  /* 0x0000280001027983 */ /* 0x000ea20000100a00 */
[----:B------:R-:W0:Y:S03]  /*3080*/  LDC R20, c[0x0][0x254] ;  /* 0x00009500ff147b82 */ /* 0x000e260000000800 */
[----:B------:R-:W3:Y:S04]  /*3090*/  LDL.64 R80, [R1+0x8] ;  /* 0x0000080001507983 */ /* 0x000ee80000100a00 */
[----:B------:R-:W4:Y:S04]  /*30a0*/  LDL.64 R76, [R1+0x30] ;  /* 0x00003000014c7983 */ /* 0x000f280000100a00 */
[----:B------:R-:W5:Y:S04]  /*30b0*/  LDL.64 R84, [R1] ;  /* 0x0000000001547983 */ /* 0x000f680000100a00 */
[----:B------:R-:W5:Y:S04]  /*30c0*/  LDL.64 R82, [R1+0x18] ;  /* 0x0000180001527983 */ /* 0x000f680000100a00 */
[----:B------:R-:W5:Y:S04]  /*30d0*/  LDL.64 R78, [R1+0x10] ;  /* 0x00001000014e7983 */ /* 0x000f680000100a00 */
[----:B------:R-:W5:Y:S01]  /*30e0*/  LDL.64 R86, [R1+0x20] ;  /* 0x0000200001567983 */ /* 0x000f620000100a00 */
[----:B------:R-:W-:-:S06]  /*30f0*/  IMAD.WIDE R114, R6, 0x2, R12 ;  /* 0x0000000206727825 */ /* 0x000fcc00078e020c */
[----:B------:R-:W5:Y:S01]  /*3100*/  LDG.E.U16 R114, desc[UR10][R114.64] ;  /* 0x0000000a72727981 */ /* 0x000f62000c1e1500 */
[----:B------:R-:W-:-:S04]  /*3110*/  IMAD.WIDE R88, R6, 0x2, R248 ;  /* 0x0000000206587825 */ /* 0x000fc800078e02f8 */
[C---:B------:R-:W-:Y:S02]  /*3120*/  IMAD.WIDE R90, R6.reuse, 0x2, R194 ;  /* 0x00000002065a7825 */ /* 0x040fe400078e02c2 */
[----:B------:R-:W5:Y:S02]  /*3130*/  LDG.E.U16 R89, desc[UR10][R88.64] ;  /* 0x0000000a58597981 */ /* 0x000f64000c1e1500 */
[C---:B------:R-:W-:Y:S02]  /*3140*/  IMAD.WIDE R116, R6.reuse, 0x2, R192 ;  /* 0x0000000206747825 */ /* 0x040fe400078e02c0 */
[----:B------:R-:W5:Y:S02]  /*3150*/  LDG.E.U16 R91, desc[UR10][R90.64] ;  /* 0x0000000a5a5b7981 */ /* 0x000f64000c1e1500 */
[----:B------:R-:W-:-:S04]  /*3160*/  IMAD.WIDE R112, R6, 0x2, R202 ;  /* 0x0000000206707825 */ /* 0x000fc800078e02ca */
[C---:B------:R-:W-:Y:S01]  /*3170*/  IMAD.WIDE R126, R6.reuse, 0x2, R186 ;  /* 0x00000002067e7825 */ /* 0x040fe200078e02ba */
[----:B------:R1:W5:Y:S03]  /*3180*/  LDG.E.U16 R88, desc[UR10][R116.64] ;  /* 0x0000000a74587981 */ /* 0x000366000c1e1500 */
[C---:B------:R-:W-:Y:S01]  /*3190*/  IMAD.WIDE R124, R6.reuse, 0x2, R184 ;  /* 0x00000002067c7825 */ /* 0x040fe200078e02b8 */
[----:B------:R-:W5:Y:S03]  /*31a0*/  LDG.E.U16 R112, desc[UR10][R112.64] ;  /* 0x0000000a70707981 */ /* 0x000f66000c1e1500 */
[----:B------:R-:W-:-:S04]  /*31b0*/  IMAD.WIDE R110, R6, 0x2, R190 ;  /* 0x00000002066e7825 */ /* 0x000fc800078e02be */
[C---:B-1----:R-:W-:Y:S01]  /*31c0*/  IMAD.WIDE R116, R6.reuse, 0x2, R182 ;  /* 0x0000000206747825 */ /* 0x042fe200078e02b6 */
[----:B------:R1:W5:Y:S03]  /*31d0*/  LDG.E.U16 R113, desc[UR10][R124.64] ;  /* 0x0000000a7c717981 */ /* 0x000366000c1e1500 */
[----:B------:R-:W-:Y:S02]  /*31e0*/  IMAD.WIDE R140, R6, 0x2, R174 ;  /* 0x00000002068c7825 */ /* 0x000fe400078e02ae */
[----:B------:R-:W5:Y:S02]  /*31f0*/  LDG.E.U16 R117, desc[UR10][R116.64] ;  /* 0x0000000a74757981 */ /* 0x000f64000c1e1500 */
[C-C-:B0-----:R-:W-:Y:S02]  /*3200*/  IMAD R22, R20.reuse, 0x10, R12.reuse ;  /* 0x0000001014167824 */ /* 0x141fe400078e020c */
[----:B------:R-:W-:-:S02]  /*3210*/  IMAD R24, R20, 0x20, R12 ;  /* 0x0000002014187824 */ /* 0x000fc400078e020c */
[----:B-1----:R-:W-:-:S04]  /*3220*/  IMAD.WIDE R124, R6, 0x2, R170 ;  /* 0x00000002067c7825 */ /* 0x002fc800078e02aa */
[----:B------:R-:W-:Y:S01]  /*3230*/  IMAD R26, R20, 0x40, R12 ;  /* 0x00000040141a7824 */ /* 0x000fe200078e020c */
[----:B------:R0:W5:Y:S01]  /*3240*/  LDG.E.U16 R4, desc[UR10][R124.64] ;  /* 0x0000000a7c047981 */ /* 0x000162000c1e1500 */
[----:B------:R-:W-:-:S04]  /*3250*/  IMAD.WIDE R146, R6, 0x2, R30 ;  /* 0x0000000206927825 */ /* 0x000fc800078e021e */
[C---:B------:R-:W-:Y:S02]  /*3260*/  IMAD.WIDE R142, R6.reuse, 0x2, R176 ;  /* 0x00000002068e7825 */ /* 0x040fe400078e02b0 */
[----:B------:R-:W5:Y:S02]  /*3270*/  LDG.E.U16 R146, desc[UR10][R146.64] ;  /* 0x0000000a92927981 */ /* 0x000f64000c1e1500 */
[----:B0-----:R-:W-:-:S05]  /*3280*/  IMAD.WIDE R124, R6, 0x2, R26 ;  /* 0x00000002067c7825 */ /* 0x001fca00078e021a */
[----:B------:R0:W5:Y:S01]  /*3290*/  LDG.E.U16 R147, desc[UR10][R124.64] ;  /* 0x0000000a7c937981 */ /* 0x000162000c1e1500 */
[----:B------:R-:W-:Y:S01]  /*32a0*/  IMAD.WIDE R144, R6, 0x2, R48 ;  /* 0x0000000206907825 */ /* 0x000fe200078e0230 */
[----:B------:R-:W-:-:S05]  /*32b0*/  LEA R18, R20, R12, 0x2 ;  /* 0x0000000c14127211 */ /* 0x000fca00078e10ff */
[----:B------:R-:W5:Y:S01]  /*32c0*/  LDG.E.U16 R144, desc[UR10][R144.64] ;  /* 0x0000000a90907981 */ /* 0x000f62000c1e1500 */
[----:B0-----:R-:W-:-:S05]  /*32d0*/  IMAD.WIDE R124, R6, 0x2, R46 ;  /* 0x00000002067c7825 */ /* 0x001fca00078e022e */
[----:B------:R0:W5:Y:S02]  /*32e0*/  LDG.E.U16 R148, desc[UR10][R124.64] ;  /* 0x0000000a7c947981 */ /* 0x000164000c1e1500 */
[----:B0-----:R-:W-:-:S05]  /*32f0*/  IMAD.WIDE R124, R6, 0x2, R158 ;  /* 0x00000002067c7825 */ /* 0x001fca00078e029e */
[----:B------:R0:W5:Y:S02]  /*3300*/  LDG.E.U16 R152, desc[UR10][R124.64] ;  /* 0x0000000a7c987981 */ /* 0x000164000c1e1500 */
[----:B0-----:R-:W-:-:S04]  /*3310*/  IMAD.WIDE R124, R6, 0x2, R28 ;  /* 0x00000002067c7825 */ /* 0x001fc800078e021c */
[----:B------:R-:W-:Y:S02]  /*3320*/  IMAD R20, R20, 0x8, R12 ;  /* 0x0000000814147824 */ /* 0x000fe400078e020c */
[----:B--2---:R-:W-:-:S05]  /*3330*/  IMAD.WIDE R2, R6, 0x2, R2 ;  /* 0x0000000206027825 */ /* 0x004fca00078e0202 */
[----:B------:R0:W2:Y:S01]  /*3340*/  LDG.E.U16 R109, desc[UR10][R2.64] ;  /* 0x0000000a026d7981 */ /* 0x0000a2000c1e1500 */
[----:B---3--:R-:W-:-:S04]  /*3350*/  IMAD.WIDE R80, R6, 0x2, R80 ;  /* 0x0000000206507825 */ /* 0x008fc800078e0250 */
[C---:B----4-:R-:W-:Y:S01]  /*3360*/  IMAD.WIDE R76, R6.reuse, 0x2, R76 ;  /* 0x00000002064c7825 */ /* 0x050fe200078e024c */
[----:B------:R1:W3:Y:S03]  /*3370*/  LDG.E.U16 R119, desc[UR10][R80.64] ;  /* 0x0000000a50777981 */ /* 0x0002e6000c1e1500 */
[C---:B0-----:R-:W-:Y:S01]  /*3380*/  IMAD.WIDE R2, R6.reuse, 0x2, R250 ;  /* 0x0000000206027825 */ /* 0x041fe200078e02fa */
[----:B------:R5:W4:Y:S04]  /*3390*/  LDG.E.U16 R115, desc[UR10][R76.64] ;  /* 0x0000000a4c737981 */ /* 0x000b28000c1e1500 */
[----:B------:R0:W2:Y:S01]  /*33a0*/  LDG.E.U16 R108, desc[UR10][R2.64] ;  /* 0x0000000a026c7981 */ /* 0x0000a2000c1e1500 */
[----:B-1----:R-:W-:-:S04]  /*33b0*/  IMAD.WIDE R80, R6, 0x2, R214 ;  /* 0x0000000206507825 */ /* 0x002fc800078e02d6 */
[C---:B-----5:R-:W-:Y:S02]  /*33c0*/  IMAD.WIDE R76, R6.reuse, 0x2, R84 ;  /* 0x00000002064c7825 */ /* 0x060fe400078e0254 */
[----:B------:R-:W5:Y:S02]  /*33d0*/  LDG.E.U16 R81, desc[UR10][R80.64] ;  /* 0x0000000a50517981 */ /* 0x000f64000c1e1500 */
[C---:B0-----:R-:W-:Y:S02]  /*33e0*/  IMAD.WIDE R2, R6.reuse, 0x2, R206 ;  /* 0x0000000206027825 */ /* 0x041fe400078e02ce */
[----:B------:R-:W2:Y:S04]  /*33f0*/  LDG.E.U16 R0, desc[UR10][R76.64] ;  /* 0x0000000a4c007981 */ /* 0x000ea8000c1e1500 */
[----:B------:R0:W5:Y:S02]  /*3400*/  LDG.E.U16 R118, desc[UR10][R2.64] ;  /* 0x0000000a02767981 */ /* 0x000164000c1e1500 */
[----:B0-----:R-:W-:-:S04]  /*3410*/  IMAD.WIDE R2, R6, 0x2, R188 ;  /* 0x0000000206027825 */ /* 0x001fc800078e02bc */
[C---:B------:R-:W-:Y:S01]  /*3420*/  IMAD.WIDE R76, R6.reuse, 0x2, R210 ;  /* 0x00000002064c7825 */ /* 0x040fe200078e02d2 */
[----:B------:R0:W2:Y:S03]  /*3430*/  LDG.E.U16 R80, desc[UR10][R2.64] ;  /* 0x0000000a02507981 */ /* 0x0000a6000c1e1500 */
[C---:B------:R-:W-:Y:S02]  /*3440*/  IMAD.WIDE R84, R6.reuse, 0x2, R218 ;  /* 0x0000000206547825 */ /* 0x040fe400078e02da */
[----:B------:R-:W2:Y:S02]  /*3450*/  LDG.E.U16 R77, desc[UR10][R76.64] ;  /* 0x0000000a4c4d7981 */ /* 0x000ea4000c1e1500 */
[C---:B------:R-:W-:Y:S02]  /*3460*/  IMAD.WIDE R82, R6.reuse, 0x2, R82 ;  /* 0x0000000206527825 */ /* 0x040fe400078e0252 */
[----:B------:R-:W2:Y:S02]  /*3470*/  LDG.E.U16 R85, desc[UR10][R84.64] ;  /* 0x0000000a54557981 */ /* 0x000ea4000c1e1500 */
[----:B0-----:R-:W-:-:S02]  /*3480*/  IMAD.WIDE R2, R6, 0x2, R178 ;  /* 0x0000000206027825 */ /* 0x001fc400078e02b2 */
[----:B------:R-:W2:Y:S02]  /*3490*/  LDG.E.U16 R82, desc[UR10][R82.64] ;  /* 0x0000000a52527981 */ /* 0x000ea4000c1e1500 */
[C---:B------:R-:W-:Y:S02]  /*34a0*/  IMAD.WIDE R78, R6.reuse, 0x2, R78 ;  /* 0x00000002064e7825 */ /* 0x040fe400078e024e */
[----:B------:R0:W2:Y:S04]  /*34b0*/  LDG.E.U16 R90, desc[UR10][R2.64] ;  /* 0x0000000a025a7981 */ /* 0x0000a8000c1e1500 */
[----:B------:R1:W2:Y:S04]  /*34c0*/  LDG.E.U16 R76, desc[UR10][R126.64] ;  /* 0x0000000a7e4c7981 */ /* 0x0002a8000c1e1500 */
[----:B------:R1:W2:Y:S01]  /*34d0*/  LDG.E.U16 R84, desc[UR10][R110.64] ;  /* 0x0000000a6e547981 */ /* 0x0002a2000c1e1500 */
[----:B0-----:R-:W-:-:S03]  /*34e0*/  IMAD.WIDE R2, R6, 0x2, R168 ;  /* 0x0000000206027825 */ /* 0x001fc600078e02a8 */
[----:B------:R-:W2:Y:S01]  /*34f0*/  LDG.E.U16 R78, desc[UR10][R78.64] ;  /* 0x0000000a4e4e7981 */ /* 0x000ea2000c1e1500 */
[----:B-1----:R-:W-:-:S03]  /*3500*/  IMAD.WIDE R126, R6, 0x2, R172 ;  /* 0x00000002067e7825 */ /* 0x002fc600078e02ac */
[----:B------:R0:W2:Y:S01]  /*3510*/  LDG.E.U16 R116, desc[UR10][R2.64] ;  /* 0x0000000a02747981 */ /* 0x0000a2000c1e1500 */
[----:B------:R-:W-:-:S03]  /*3520*/  IMAD.WIDE R110, R6, 0x2, R180 ;  /* 0x00000002066e7825 */ /* 0x000fc600078e02b4 */
[----:B------:R1:W2:Y:S04]  /*3530*/  LDG.E.U16 R83, desc[UR10][R140.64] ;  /* 0x0000000a8c537981 */ /* 0x0002a8000c1e1500 */
[----:B------:R1:W2:Y:S01]  /*3540*/  LDG.E.U16 R79, desc[UR10][R126.64] ;  /* 0x0000000a7e4f7981 */ /* 0x0002a2000c1e1500 */
[----:B0-----:R-:W-:-:S03]  /*3550*/  IMAD.WIDE R2, R6, 0x2, R22 ;  /* 0x0000000206027825 */ /* 0x001fc600078e0216 */
[----:B------:R-:W2:Y:S01]  /*3560*/  LDG.E.U16 R111, desc[UR10][R110.64] ;  /* 0x0000000a6e6f7981 */ /* 0x000ea2000c1e1500 */
[----:B-1----:R-:W-:-:S03]  /*3570*/  IMAD.WIDE R140, R6, 0x2, R166 ;  /* 0x00000002068c7825 */ /* 0x002fc600078e02a6 */
[----:B------:R-:W3:Y:S01]  /*3580*/  LDG.E.U16 R2, desc[UR10][R2.64] ;  /* 0x0000000a02027981 */ /* 0x000ee2000c1e1500 */
[----:B------:R-:W-:-:S04]  /*3590*/  IMAD.WIDE R126, R6, 0x2, R24 ;  /* 0x00000002067e7825 */ /* 0x000fc800078e0218 */
[C---:B------:R-:W-:Y:S01]  /*35a0*/  IMAD.WIDE R86, R6.reuse, 0x2, R86 ;  /* 0x0000000206567825 */ /* 0x040fe200078e0256 */
[----:B------:R0:W2:Y:S04]  /*35b0*/  LDG.E.U16 R110, desc[UR10][R140.64] ;  /* 0x0000000a8c6e7981 */ /* 0x0000a8000c1e1500 */
[----:B------:R1:W4:Y:S04]  /*35c0*/  LDG.E.U16 R3, desc[UR10][R126.64] ;  /* 0x0000000a7e037981 */ /* 0x000328000c1e1500 */
[----:B------:R-:W2:Y:S01]  /*35d0*/  LDG.E.U16 R86, desc[UR10][R86.64] ;  /* 0x0000000a56567981 */ /* 0x000ea2000c1e1500 */
[----:B0-----:R-:W-:-:S04]  /*35e0*/  IMAD.WIDE R140, R6, 0x2, R160 ;  /* 0x00000002068c7825 */ /* 0x001fc800078e02a0 */
[C---:B-1----:R-:W-:Y:S01]  /*35f0*/  IMAD.WIDE R126, R6.reuse, 0x2, R62 ;  /* 0x00000002067e7825 */ /* 0x042fe200078e023e */
[----:B------:R0:W2:Y:S04]  /*3600*/  LDG.E.U16 R150, desc[UR10][R140.64] ;  /* 0x0000000a8c967981 */ /* 0x0000a8000c1e1500 */
[----:B------:R1:W2:Y:S04]  /*3610*/  LDG.E.U16 R87, desc[UR10][R142.64] ;  /* 0x0000000a8e577981 */ /* 0x0002a8000c1e1500 */
[----:B------:R1:W5:Y:S01]  /*3620*/  LDG.E.U16 R149, desc[UR10][R126.64] ;  /* 0x0000000a7e957981 */ /* 0x000362000c1e1500 */
[----:B0-----:R-:W-:-:S04]  /*3630*/  IMAD.WIDE R140, R6, 0x2, R156 ;  /* 0x00000002068c7825 */ /* 0x001fc800078e029c */
[C---:B-1----:R-:W-:Y:S01]  /*3640*/  IMAD.WIDE R142, R6.reuse, 0x2, R32 ;  /* 0x00000002068e7825 */ /* 0x042fe200078e0220 */
[----:B------:R0:W2:Y:S03]  /*3650*/  LDG.E.U16 R153, desc[UR10][R140.64] ;  /* 0x0000000a8c997981 */ /* 0x0000a6000c1e1500 */
[C---:B------:R-:W-:Y:S01]  /*3660*/  IMAD.WIDE R126, R6.reuse, 0x2, R64 ;  /* 0x00000002067e7825 */ /* 0x040fe200078e0240 */
[----:B------:R1:W2:Y:S04]  /*3670*/  LDG.E.U16 R151, desc[UR10][R142.64] ;  /* 0x0000000a8e977981 */ /* 0x0002a8000c1e1500 */
[----:B------:R1:W2:Y:S01]  /*3680*/  LDG.E.U16 R145, desc[UR10][R126.64] ;  /* 0x0000000a7e917981 */ /* 0x0002a2000c1e1500 */
[----:B0-----:R-:W-:-:S04]  /*3690*/  IMAD.WIDE R140, R6, 0x2, R36 ;  /* 0x00000002068c7825 */ /* 0x001fc800078e0224 */
[C---:B-1----:R-:W-:Y:S01]  /*36a0*/  IMAD.WIDE R142, R6.reuse, 0x2, R74 ;  /* 0x00000002068e7825 */ /* 0x042fe200078e024a */
[----:B------:R0:W2:Y:S03]  /*36b0*/  LDG.E.U16 R155, desc[UR10][R140.64] ;  /* 0x0000000a8c9b7981 */ /* 0x0000a6000c1e1500 */
[C---:B------:R-:W-:Y:S02]  /*36c0*/  IMAD.WIDE R126, R6.reuse, 0x2, R34 ;  /* 0x00000002067e7825 */ /* 0x040fe400078e0222 */
[----:B------:R-:W2:Y:S04]  /*36d0*/  LDG.E.U16 R142, desc[UR10][R142.64] ;  /* 0x0000000a8e8e7981 */ /* 0x000ea8000c1e1500 */
[----:B------:R1:W2:Y:S01]  /*36e0*/  LDG.E.U16 R154, desc[UR10][R126.64] ;  /* 0x0000000a7e9a7981 */ /* 0x0002a2000c1e1500 */
[----:B0-----:R-:W-:-:S03]  /*36f0*/  IMAD.WIDE R140, R6, 0x2, R18 ;  /* 0x00000002068c7825 */ /* 0x001fc600078e0212 */
[----:B------:R0:W2:Y:S01]  /*3700*/  LDG.E.U16 R143, desc[UR10][R124.64] ;  /* 0x0000000a7c8f7981 */ /* 0x0000a2000c1e1500 */
[----:B-1----:R-:W-:-:S03]  /*3710*/  IMAD.WIDE R126, R6, 0x2, R50 ;  /* 0x00000002067e7825 */ /* 0x002fc600078e0232 */
[----:B------:R1:W2:Y:S04]  /*3720*/  LDG.E.U16 R164, desc[UR10][R140.64] ;  /* 0x0000000a8ca47981 */ /* 0x0002a8000c1e1500 */
[----:B------:R1:W2:Y:S01]  /*3730*/  LDG.E.U16 R163, desc[UR10][R126.64] ;  /* 0x0000000a7ea37981 */ /* 0x0002a2000c1e1500 */
[----:B0-----:R-:W-:-:S05]  /*3740*/  IMAD.WIDE R124, R6, 0x2, R38 ;  /* 0x00000002067c7825 */ /* 0x001fca00078e0226 */
[----:B------:R0:W2:Y:S01]  /*3750*/  LDG.E.U16 R162, desc[UR10][R124.64] ;  /* 0x0000000a7ca27981 */ /* 0x0000a2000c1e1500 */
[----:B-1----:R-:W-:-:S04]  /*3760*/  IMAD.WIDE R140, R6, 0x2, R66 ;  /* 0x00000002068c7825 */ /* 0x002fc800078e0242 */
[C---:B------:R-:W-:Y:S01]  /*3770*/  IMAD.WIDE R126, R6.reuse, 0x2, R54 ;  /* 0x00000002067e7825 */ /* 0x040fe200078e0236 */
[----:B------:R1:W2:Y:S03]  /*3780*/  LDG.E.U16 R201, desc[UR10][R140.64] ;  /* 0x0000000a8cc97981 */ /* 0x0002a6000c1e1500 */
[C---:B0-----:R-:W-:Y:S01]  /*3790*/  IMAD.WIDE R124, R6.reuse, 0x2, R52 ;  /* 0x00000002067c7825 */ /* 0x041fe200078e0234 */
[----:B------:R0:W2:Y:S04]  /*37a0*/  LDG.E.U16 R200, desc[UR10][R126.64] ;  /* 0x0000000a7ec87981 */ /* 0x0000a8000c1e1500 */
[----:B------:R0:W2:Y:S01]  /*37b0*/  LDG.E.U16 R199, desc[UR10][R124.64] ;  /* 0x0000000a7cc77981 */ /* 0x0000a2000c1e1500 */
[----:B-1----:R-:W-:-:S04]  /*37c0*/  IMAD.WIDE R140, R6, 0x2, R70 ;  /* 0x00000002068c7825 */ /* 0x002fc800078e0246 */
[C---:B0-----:R-:W-:Y:S01]  /*37d0*/  IMAD.WIDE R126, R6.reuse, 0x2, R20 ;  /* 0x00000002067e7825 */ /* 0x041fe200078e0214 */
[----:B------:R0:W2:Y:S03]  /*37e0*/  LDG.E.U16 R208, desc[UR10][R140.64] ;  /* 0x0000000a8cd07981 */ /* 0x0000a6000c1e1500 */
[C---:B------:R-:W-:Y:S01]  /*37f0*/  IMAD.WIDE R124, R6.reuse, 0x2, R68 ;  /* 0x00000002067c7825 */ /* 0x040fe200078e0244 */
[----:B------:R1:W2:Y:S04]  /*3800*/  LDG.E.U16 R205, desc[UR10][R126.64] ;  /* 0x0000000a7ecd7981 */ /* 0x0002a8000c1e1500 */
[----:B------:R1:W2:Y:S01]  /*3810*/  LDG.E.U16 R204, desc[UR10][R124.64] ;  /* 0x0000000a7ccc7981 */ /* 0x0002a2000c1e1500 */
        /* <DEDUP_REMOVED lines=13> */
[C---:B-1----:R-:W-:Y:S02]  /*38f0*/  IMAD.WIDE R126, R6.reuse, 0x2, R60 ;  /* 0x00000002067e7825 */ /* 0x042fe400078e023c */
[----:B------:R0:W2:Y:S02]  /*3900*/  LDG.E.U16 R140, desc[UR10][R140.64] ;  /* 0x0000000a8c8c7981 */ /* 0x0000a4000c1e1500 */
[----:B------:R-:W-:Y:S02]  /*3910*/  IMAD.WIDE R124, R6, 0x2, R44 ;  /* 0x00000002067c7825 */ /* 0x000fe400078e022c */
[----:B------:R1:W2:Y:S04]  /*3920*/  LDG.E.U16 R126, desc[UR10][R126.64] ;  /* 0x0000000a7e7e7981 */ /* 0x0002a8000c1e1500 */
[----:B------:R1:W2:Y:S01]  /*3930*/  LDG.E.U16 R124, desc[UR10][R124.64] ;  /* 0x0000000a7c7c7981 */ /* 0x0002a2000c1e1500 */
[----:B0-----:R-:W0:Y:S01]  /*3940*/  S2R R141, SR_TID.X ;  /* 0x00000000008d7919 */ /* 0x001e220000002100 */
[----:B-1----:R-:W1:Y:S01]  /*3950*/  S2R R127, SR_TID.X ;  /* 0x00000000007f7919 */ /* 0x002e620000002100 */
[----:B0-----:R-:W-:-:S05]  /*3960*/  LOP3.LUT R125, R141, 0xff, RZ, 0xc0, !PT ;  /* 0x000000ff8d7d7812 */ /* 0x001fca00078ec0ff */
[----:B------:R-:W-:Y:S01]  /*3970*/  IMAD.SHL.U32 R125, R125, 0x2, RZ ;  /* 0x000000027d7d7824 */ /* 0x000fe200078e00ff */
[----:B------:R-:W-:Y:S06]  /*3980*/  BAR.SYNC.DEFER_BLOCKING 0x0 ;  /* 0x0000000000007b1d */ /* 0x000fec0000010000 */
[----:B------:R1:W-:Y:S04]  /*3990*/  STS.U16 [R125+UR8+0x3000], R113 ;  /* 0x003000717d007988 */ /* 0x0003e80008000408 */
[----:B------:R0:W-:Y:S01]  /*39a0*/  STS.U16 [R125+UR8], R114 ;  /* 0x000000727d007988 */ /* 0x0001e20008000408 */
[----:B-1----:R-:W-:-:S03]  /*39b0*/  LOP3.LUT R113, R127, 0x7, RZ, 0xc0, !PT ;  /* 0x000000077f717812 */ /* 0x002fc600078ec0ff */
[----:B------:R-:W-:Y:S01]  /*39c0*/  STS.U16 [R125+UR8+0x4000], R147 ;  /* 0x004000937d007988 */ /* 0x000fe20008000408 */
[----:B0-----:R-:W-:-:S03]  /*39d0*/  LOP3.LUT R114, R127, 0xe0, RZ, 0xc0, !PT ;  /* 0x000000e07f727812 */ /* 0x001fc600078ec0ff */
[----:B------:R-:W-:Y:S04]  /*39e0*/  STS.U16 [R125+UR8+0x5000], R146 ;  /* 0x005000927d007988 */ /* 0x000fe80008000408 */
[----:B------:R-:W-:Y:S04]  /*39f0*/  STS.U16 [R125+UR8+0x6000], R148 ;  /* 0x006000947d007988 */ /* 0x000fe80008000408 */
[----:B---3--:R0:W-:Y:S02]  /*3a00*/  STS.U16 [R125+UR8+0x1000], R2 ;  /* 0x001000027d007988 */ /* 0x0081e40008000408 */
[----:B0-----:R-:W-:-:S02]  /*3a10*/  LOP3.LUT R2, R125, 0x10, RZ, 0x3c, !PT ;  /* 0x000000107d027812 */ /* 0x001fc400078e3cff */
[----:B----4-:R0:W-:Y:S02]  /*3a20*/  STS.U16 [R125+UR8+0x2000], R3 ;  /* 0x002000037d007988 */ /* 0x0101e40008000408 */
[----:B0-----:R-:W-:-:S05]  /*3a30*/  IMAD.SHL.U32 R3, R113, 0x10, RZ ;  /* 0x0000001071037824 */ /* 0x001fca00078e00ff */
[----:B------:R-:W-:Y:S01]  /*3a40*/  LEA R3, R114, R3, 0x7 ;  /* 0x0000000372037211 */ /* 0x000fe200078e38ff */
[----:B------:R-:W-:Y:S01]  /*3a50*/  IMAD.SHL.U32 R114, R127, 0x2, RZ ;  /* 0x000000027f727824 */ /* 0x000fe200078e00ff */
[----:B-----5:R-:W-:Y:S04]  /*3a60*/  STS.U16 [R125+UR8+0x7000], R149 ;  /* 0x007000957d007988 */ /* 0x020fe80008000408 */
[----:B------:R-:W-:Y:S04]  /*3a70*/  STS.U16 [R2+UR8+0x200], R115 ;  /* 0x0002007302007988 */ /* 0x000fe80008000408 */
[----:B------:R-:W-:Y:S04]  /*3a80*/  STS.U16 [R2+UR8+0x1200], R119 ;  /* 0x0012007702007988 */ /* 0x000fe80008000408 */
[----:B------:R-:W-:Y:S04]  /*3a90*/  STS.U16 [R2+UR8+0x2200], R118 ;  /* 0x0022007602007988 */ /* 0x000fe80008000408 */
[----:B------:R-:W-:Y:S04]  /*3aa0*/  STS.U16 [R2+UR8+0x3200], R117 ;  /* 0x0032007502007988 */ /* 0x000fe80008000408 */
[----:B--2---:R-:W-:Y:S04]  /*3ab0*/  STS.U16 [R2+UR8+0x4200], R116 ;  /* 0x0042007402007988 */ /* 0x004fe80008000408 */
[----:B------:R-:W-:Y:S04]  /*3ac0*/  STS.U16 [R2+UR8+0x5200], R151 ;  /* 0x0052009702007988 */ /* 0x000fe80008000408 */
[----:B------:R-:W-:Y:S04]  /*3ad0*/  STS.U16 [R2+UR8+0x6200], R144 ;  /* 0x0062009002007988 */ /* 0x000fe80008000408 */
[----:B------:R0:W-:Y:S01]  /*3ae0*/  STS.U16 [R2+UR8+0x7200], R145 ;  /* 0x0072009102007988 */ /* 0x0001e20008000408 */
[----:B------:R-:W-:Y:S01]  /*3af0*/  LOP3.LUT R3, R3, 0x30, R114, 0x78, !PT ;  /* 0x0000003003037812 */ /* 0x000fe200078e7872 */
[----:B0-----:R-:W-:-:S05]  /*3b00*/  IMAD.SHL.U32 R2, R127, 0x8, RZ ;  /* 0x000000087f027824 */ /* 0x001fca00078e00ff */
[----:B------:R-:W-:Y:S01]  /*3b10*/  LOP3.LUT R2, R2, 0x30, RZ, 0xc0, !PT ;  /* 0x0000003002027812 */ /* 0x000fe200078ec0ff */
[----:B------:R-:W-:-:S04]  /*3b20*/  IMAD R3, R113, 0x200, R3 ;  /* 0x0000020071037824 */ /* 0x000fc800078e0203 */
[----:B------:R-:W-:Y:S01]  /*3b30*/  IMAD R2, R113, 0x40, R2 ;  /* 0x0000004071027824 */ /* 0x000fe200078e0202 */
[----:B------:R-:W-:-:S05]  /*3b40*/  LOP3.LUT R113, R125, 0x20, RZ, 0x3c, !PT ;  /* 0x000000207d717812 */ /* 0x000fca00078e3cff */
[----:B------:R0:W-:Y:S04]  /*3b50*/  STS.U16 [R113+UR8+0x1400], R0 ;  /* 0x0014000071007988 */ /* 0x0001e80008000408 */
[----:B------:R-:W-:Y:S01]  /*3b60*/  STS.U16 [R113+UR8+0x400], R164 ;  /* 0x000400a471007988 */ /* 0x000fe20008000408 */
[----:B0-----:R-:W-:-:S03]  /*3b70*/  LOP3.LUT R0, R125, 0x30, RZ, 0x3c, !PT ;  /* 0x000000307d007812 */ /* 0x001fc600078e3cff */
[----:B------:R-:W-:Y:S04]  /*3b80*/  STS.U16 [R113+UR8+0x2400], R112 ;  /* 0x0024007071007988 */ /* 0x000fe80008000408 */
[----:B------:R-:W-:Y:S04]  /*3b90*/  STS.U16 [R113+UR8+0x3400], R111 ;  /* 0x0034006f71007988 */ /* 0x000fe80008000408 */
[----:B------:R-:W-:Y:S04]  /*3ba0*/  STS.U16 [R113+UR8+0x4400], R110 ;  /* 0x0044006e71007988 */ /* 0x000fe80008000408 */
[----:B------:R-:W-:Y:S04]  /*3bb0*/  STS.U16 [R113+UR8+0x5400], R154 ;  /* 0x0054009a71007988 */ /* 0x000fe80008000408 */
[----:B------:R-:W-:Y:S04]  /*3bc0*/  STS.U16 [R113+UR8+0x6400], R163 ;  /* 0x006400a371007988 */ /* 0x000fe80008000408 */
[----:B------:R-:W-:Y:S04]  /*3bd0*/  STS.U16 [R113+UR8+0x7400], R201 ;  /* 0x007400c971007988 */ /* 0x000fe80008000408 */
[----:B------:R0:W-:Y:S04]  /*3be0*/  STS.U16 [R0+UR8+0x3600], R90 ;  /* 0x0036005a00007988 */ /* 0x0001e80008000408 */
[----:B------:R-:W-:Y:S04]  /*3bf0*/  STS.U16 [R0+UR8+0x600], R109 ;  /* 0x0006006d00007988 */ /* 0x000fe80008000408 */
[----:B------:R-:W-:Y:S01]  /*3c00*/  STS.U16 [R0+UR8+0x1600], R108 ;  /* 0x0016006c00007988 */ /* 0x000fe20008000408 */
[----:B0-----:R-:W-:-:S03]  /*3c10*/  LOP3.LUT R90, R125, 0x40, RZ, 0x3c, !PT ;  /* 0x000000407d5a7812 */ /* 0x001fc600078e3cff */
[----:B------:R-:W-:Y:S04]  /*3c20*/  STS.U16 [R0+UR8+0x2600], R91 ;  /* 0x0026005b00007988 */ /* 0x000fe80008000408 */
[----:B------:R-:W-:Y:S04]  /*3c30*/  STS.U16 [R0+UR8+0x4600], R150 ;  /* 0x0046009600007988 */ /* 0x000fe80008000408 */
[----:B------:R-:W-:Y:S04]  /*3c40*/  STS.U16 [R0+UR8+0x5600], R155 ;  /* 0x0056009b00007988 */ /* 0x000fe80008000408 */
[----:B------:R-:W-:Y:S04]  /*3c50*/  STS.U16 [R0+UR8+0x6600], R199 ;  /* 0x006600c700007988 */ /* 0x000fe80008000408 */
[----:B------:R0:W-:Y:S01]  /*3c60*/  STS.U16 [R0+UR8+0x7600], R204 ;  /* 0x007600cc00007988 */ /* 0x0001e20008000408 */
[----:B------:R-:W-:-:S03]  /*3c70*/  LOP3.LUT R113, R125, 0x70, RZ, 0x3c, !PT ;  /* 0x000000707d717812 */ /* 0x000fc600078e3cff */
        /* <DEDUP_REMOVED lines=8> */
[----:B------:R-:W-:Y:S04]  /*3d00*/  STS.U16 [R90+UR8+0x7800], R208 ;  /* 0x007800d05a007988 */ /* 0x000fe80008000408 */
        /* <DEDUP_REMOVED lines=8> */
[----:B------:R0:W-:Y:S04]  /*3d90*/  STS.U16 [R0+UR8+0x7a00], R213 ;  /* 0x007a00d500007988 */ /* 0x0001e80008000408 */
        /* <DEDUP_REMOVED lines=15> */
[----:B------:R-:W-:Y:S01]  /*3e90*/  STS.U16 [R113+UR8+0x7e00], R140 ;  /* 0x007e008c71007988 */ /* 0x000fe20008000408 */
[----:B------:R-:W-:Y:S01]  /*3ea0*/  BAR.SYNC.DEFER_BLOCKING 0x0 ;  /* 0x0000000000007b1d */ /* 0x000fe20000010000 */
[----:B------:R-:W-:-:S02]  /*3eb0*/  LOP3.LUT R2, R2, 0x10, R114, 0x78, !PT ;  /* 0x0000001002027812 */ /* 0x000fc400078e7872 */
[----:B------:R-:W-:-:S05]  /*3ec0*/  LOP3.LUT R127, R127, 0x10, RZ, 0xc0, !PT ;  /* 0x000000107f7f7812 */ /* 0x000fca00078ec0ff */
[----:B------:R-:W-:-:S05]  /*3ed0*/  IMAD R2, R127, 0x20, R2 ;  /* 0x000000207f027824 */ /* 0x000fca00078e0202 */
[----:B0-----:R-:W-:Y:S01]  /*3ee0*/  LOP3.LUT R0, R2, 0x20, RZ, 0x3c, !PT ;  /* 0x0000002002007812 */ /* 0x001fe200078e3cff */
[----:B------:R-:W-:Y:S04]  /*3ef0*/  LDSM.16.MT88.4 R84, [R2+UR8+0x8000] ;  /* 0x008000080254783b */ /* 0x000fe80008004200 */
[----:B------:R-:W0:Y:S04]  /*3f00*/  LDSM.16.M88.4 R88, [R3+UR8] ;  /* 0x000000080358783b */ /* 0x000e280008000200 */
[----:B------:R-:W2:Y:S04]  /*3f10*/  LDSM.16.MT88.4 R124, [R0+UR8+0x8000] ;  /* 0x00800008007c783b */ /* 0x000ea80008004200 */
[----:B------:R-:W3:Y:S04]  /*3f20*/  LDSM.16.MT88.4 R76, [R2+UR8+0x8400] ;  /* 0x00840008024c783b */ /* 0x000ee80008004200 */
[----:B------:R-:W4:Y:S01]  /*3f30*/  LDSM.16.MT88.4 R108, [R0+UR8+0x8400] ;  /* 0x00840008006c783b */ /* 0x000f220008004200 */
[----:B-1----:R-:W-:-:S03]  /*3f40*/  LOP3.LUT R4, R3, 0x40, RZ, 0x3c, !PT ;  /* 0x0000004003047812 */ /* 0x002fc600078e3cff */
[----:B------:R-:W-:Y:S04]  /*3f50*/  LDSM.16.MT88.4 R116, [R2+UR8+0x8800] ;  /* 0x008800080274783b */ /* 0x000fe80008004200 */
[----:B------:R-:W1:Y:S04]  /*3f60*/  LDSM.16.M88.4 R80, [R4+UR8] ;  /* 0x000000080450783b */ /* 0x000e680008000200 */
[----:B------:R-:W5:Y:S01]  /*3f70*/  LDSM.16.MT88.4 R112, [R0+UR8+0x8800] ;  /* 0x008800080070783b */ /* 0x000f620008004200 */
[-C--:B0-----:R-:W-:Y:S06]  /*3f80*/  HMMA.16816.F32.BF16 R84, R84, R88.reuse, RZ ;  /* 0x000000585454723c */ /* 0x081fec00000418ff */
[----:B--2---:R-:W-:-:S15]  /*3f90*/  HMMA.16816.F32.BF16 R124, R124, R88, RZ ;  /* 0x000000587c7c723c */ /* 0x004fde00000418ff */
[----:B------:R-:W-:-:S03]  /*3fa0*/  NOP ;  /* 0x0000000000007918 */ /* 0x000fc60000000000 */
[-C--:B---3--:R-:W-:Y:S01]  /*3fb0*/  HMMA.16816.F32.BF16 R76, R76, R90.reuse, R84 ;  /* 0x0000005a4c4c723c */ /* 0x088fe20000041854 */
[----:B------:R-:W0:Y:S05]  /*3fc0*/  LDSM.16.MT88.4 R84, [R2+UR8+0x8c00] ;  /* 0x008c00080254783b */ /* 0x000e2a0008004200 */
[----:B----4-:R-:W-:Y:S01]  /*3fd0*/  HMMA.16816.F32.BF16 R88, R108, R90, R124 ;  /* 0x0000005a6c58723c */ /* 0x010fe2000004187c */
[----:B------:R-:W2:Y:S04]  /*3fe0*/  LDSM.16.MT88.4 R108, [R0+UR8+0x8c00] ;  /* 0x008c0008006c783b */ /* 0x000ea80008004200 */
[----:B------:R-:W-:-:S13]  /*3ff0*/  LDSM.16.MT88.4 R124, [R2+UR8+0x9000] ;  /* 0x00900008027c783b */ /* 0x000fda0008004200 */
[-C--:B-1----:R-:W-:Y:S01]  /*4000*/  HMMA.16816.F32.BF16 R116, R116, R80.reuse, R76 ;  /* 0x000000507474723c */ /* 0x082fe2000004184c */
[----:B------:R-:W1:Y:S05]  /*4010*/  LDSM.16.M88.4 R76, [R3+UR8+0x80] ;  /* 0x00008008034c783b */ /* 0x000e6a0008000200 */
[----:B-----5:R-:W-:Y:S01]  /*4020*/  HMMA.16816.F32.BF16 R112, R112, R80, R88 ;  /* 0x000000507070723c */ /* 0x020fe20000041858 */
[----:B------:R-:W3:-:S15]  /*4030*/  LDSM.16.MT88.4 R88, [R0+UR8+0x9000] ;  /* 0x009000080058783b */ /* 0x000ede0008004200 */
[----:B------:R-:W-:-:S02]  /*4040*/  NOP ;  /* 0x0000000000007918 */ /* 0x000fc40000000000 */
[-C--:B0-----:R-:W-:Y:S01]  /*4050*/  HMMA.16816.F32.BF16 R84, R84, R82.reuse, R116 ;  /* 0x000000525454723c */ /* 0x081fe20000041874 */
[----:B------:R-:W0:Y:S05]  /*4060*/  LDSM.16.MT88.4 R116, [R2+UR8+0x9400] ;  /* 0x009400080274783b */ /* 0x000e2a0008004200 */
[----:B--2---:R-:W-:Y:S01]  /*4070*/  HMMA.16816.F32.BF16 R80, R108, R82, R112 ;  /* 0x000000526c50723c */ /* 0x004fe20000041870 */
[----:B------:R-:W2:Y:S04]  /*4080*/  LDSM.16.MT88.4 R112, [R0+UR8+0x9400] ;  /* 0x009400080070783b */ /* 0x000ea80008004200 */
[----:B------:R-:W-:-:S13]  /*4090*/  LDSM.16.M88.4 R108, [R4+UR8+0x80] ;  /* 0x00008008046c783b */ /* 0x000fda0008000200 */
[-C--:B-1----:R-:W-:Y:S01]  /*40a0*/  HMMA.16816.F32.BF16 R124, R124, R76.reuse, R84 ;  /* 0x0000004c7c7c723c */ /* 0x082fe20000041854 */
[----:B------:R-:W1:Y:S05]  /*40b0*/  LDSM.16.MT88.4 R84, [R2+UR8+0x9800] ;  /* 0x009800080254783b */ /* 0x000e6a0008004200 */
[----:B---3--:R-:W-:Y:S01]  /*40c0*/  HMMA.16816.F32.BF16 R88, R88, R76, R80 ;  /* 0x0000004c5858723c */ /* 0x008fe20000041850 */
[----:B------:R-:W3:-:S15]  /*40d0*/  LDSM.16.MT88.4 R80, [R0+UR8+0x9800] ;  /* 0x009800080050783b */ /* 0x000ede0008004200 */
[----:B------:R-:W-:-:S02]  /*40e0*/  NOP ;  /* 0x0000000000007918 */ /* 0x000fc40000000000 */
[-C--:B0-----:R-:W-:Y:S01]  /*40f0*/  HMMA.16816.F32.BF16 R116, R116, R78.reuse, R124 ;  /* 0x0000004e7474723c */ /* 0x081fe2000004187c */
[----:B------:R-:W0:Y:S05]  /*4100*/  LDSM.16.MT88.4 R124, [R2+UR8+0x9c00] ;  /* 0x009c0008027c783b */ /* 0x000e2a0008004200 */
[----:B--2---:R-:W-:Y:S01]  /*4110*/  HMMA.16816.F32.BF16 R88, R112, R78, R88 ;  /* 0x0000004e7058723c */ /* 0x004fe20000041858 */
[----:B------:R-:W2:Y:S04]  /*4120*/  LDSM.16.MT88.4 R76, [R0+UR8+0x9c00] ;  /* 0x009c0008004c783b */ /* 0x000ea80008004200 */
[----:B------:R-:W-:-:S13]  /*4130*/  LDSM.16.MT88.4 R112, [R2+UR8+0xa000] ;  /* 0x00a000080270783b */ /* 0x000fda0008004200 */
[-C--:B-1----:R-:W-:Y:S01]  /*4140*/  HMMA.16816.F32.BF16 R116, R84, R108.reuse, R116 ;  /* 0x0000006c5474723c */ /* 0x082fe20000041874 */
[----:B------:R-:W1:Y:S05]  /*4150*/  LDSM.16.M88.4 R84, [R3+UR8+0x100] ;  /* 0x000100080354783b */ /* 0x000e6a0008000200 */
[----:B---3--:R-:W-:Y:S01]  /*4160*/  HMMA.16816.F32.BF16 R88, R80, R108, R88 ;  /* 0x0000006c5058723c */ /* 0x008fe20000041858 */
        /* <DEDUP_REMOVED lines=35> */
[----:B------:R2:W4:-:S15]  /*43a0*/  LDSM.16.MT88.4 R80, [R0+UR8+0xbc00] ;  /* 0x00bc00080050783b */ /* 0x00051e0008004200 */
[----:B------:R-:W-:-:S02]  /*43b0*/  NOP ;  /* 0x0000000000007918 */ /* 0x000fc40000000000 */
[-C--:B-1----:R-:W-:Y:S06]  /*43c0*/  HMMA.16816.F32.BF16 R112, R124, R108.reuse, R112 ;  /* 0x0000006c7c70723c */ /* 0x082fec0000041870 */
[----:B---3--:R-:W-:Y:S01]  /*43d0*/  HMMA.16816.F32.BF16 R76, R88, R108, R76 ;  /* 0x0000006c584c723c */ /* 0x008fe2000004184c */
[C---:B------:R-:W-:Y:S02]  /*43e0*/  LOP3.LUT R4, R141.reuse, 0x3, RZ, 0xc0, !PT ;  /* 0x000000038d047812 */ /* 0x040fe400078ec0ff */
[----:B--2---:R-:W-:Y:S02]  /*43f0*/  LOP3.LUT R0, R141, 0xe0, RZ, 0xc0, !PT ;  /* 0x000000e08d007812 */ /* 0x004fe400078ec0ff */
[----:B------:R-:W-:-:S13]  /*4400*/  SHF.L.U32 R4, R4, 0x1, RZ ;  /* 0x0000000104047819 */ /* 0x000fda00000006ff */
[-C--:B0-----:R-:W-:Y:S06]  /*4410*/  HMMA.16816.F32.BF16 R112, R116, R110.reuse, R112 ;  /* 0x0000006e7470723c */ /* 0x081fec0000041870 */
[----:B----4-:R-:W-:Y:S01]  /*4420*/  HMMA.16816.F32.BF16 R76, R80, R110, R76 ;  /* 0x0000006e504c723c */ /* 0x010fe2000004184c */
[----:B------:R-:W-:-:S05]  /*4430*/  LEA.HI R4, R0, R4, RZ, 0x1e ;  /* 0x0000000400047211 */ /* 0x000fca00078ff0ff */
[----:B------:R-:W-:-:S05]  /*4440*/  VIADD R4, R4, UR4 ;  /* 0x0000000404047c36 */ /* 0x000fca0008000000 */
[CC--:B------:R-:W-:Y:S02]  /*4450*/  ISETP.GE.AND P5, PT, R241.reuse, R4.reuse, PT ;  /* 0x00000004f100720c */ /* 0x0c0fe40003fa6270 */
[-C--:B------:R-:W-:Y:S02]  /*4460*/  ISETP.GT.AND P6, PT, R241, R4.reuse, PT ;  /* 0x00000004f100720c */ /* 0x080fe40003fc4270 */
[----:B------:R-:W-:-:S03]  /*4470*/  ISETP.GE.AND P2, PT, R239, R4, PT ;  /* 0x00000004ef00720c */ /* 0x000fc60003f46270 */
[----:B------:R-:W-:Y:S01]  /*4480*/  FMUL R3, R112, UR12 ;  /* 0x0000000c70037c20 */ /* 0x000fe20008400000 */
[----:B------:R-:W-:Y:S01]  /*4490*/  FMUL R2, R113, UR12 ;  /* 0x0000000c71027c20 */ /* 0x000fe20008400000 */
[----:B------:R-:W-:Y:S01]  /*44a0*/  FMUL R0, R114, UR12 ;  /* 0x0000000c72007c20 */ /* 0x000fe20008400000 */
[----:B------:R-:W-:Y:S01]  /*44b0*/  FMUL R82, R115, UR12 ;  /* 0x0000000c73527c20 */ /* 0x000fe20008400000 */
[-C--:B------:R-:W-:Y:S02]  /*44c0*/  ISETP.GT.AND P3, PT, R239, R4.reuse, PT ;  /* 0x00000004ef00720c */ /* 0x080fe40003f64270 */
[----:B------:R-:W-:Y:S01]  /*44d0*/  FSEL R3, R3, -INF , P5 ;  /* 0xff80000003037808 */ /* 0x000fe20002800000 */
[----:B------:R-:W-:Y:S01]  /*44e0*/  FMUL R76, R76, UR12 ;  /* 0x0000000c4c4c7c20 */ /* 0x000fe20008400000 */
[----:B------:R-:W-:Y:S01]  /*44f0*/  FSEL R2, R2, -INF , P6 ;  /* 0xff80000002027808 */ /* 0x000fe20003000000 */
[----:B------:R-:W-:Y:S01]  /*4500*/  FMUL R80, R77, UR12 ;  /* 0x0000000c4d507c20 */ /* 0x000fe20008400000 */
[----:B------:R-:W-:Y:S01]  /*4510*/  FSEL R0, R0, -INF , P2 ;  /* 0xff80000000007808 */ /* 0x000fe20001000000 */
[----:B------:R-:W-:Y:S01]  /*4520*/  FMUL R78, R78, UR12 ;  /* 0x0000000c4e4e7c20 */ /* 0x000fe20008400000 */
[----:B------:R-:W-:Y:S01]  /*4530*/  FMUL R79, R79, UR12 ;  /* 0x0000000c4f4f7c20 */ /* 0x000fe20008400000 */
[----:B------:R-:W-:Y:S01]  /*4540*/  BAR.SYNC.DEFER_BLOCKING 0x0 ;  /* 0x0000000000007b1d */ /* 0x000fe20000010000 */
[----:B------:R-:W-:-:S02]  /*4550*/  ISETP.GE.AND P4, PT, R237, R4, PT ;  /* 0x00000004ed00720c */ /* 0x000fc40003f86270 */
[-C--:B------:R-:W-:Y:S02]  /*4560*/  ISETP.GT.AND P5, PT, R237, R4.reuse, PT ;  /* 0x00000004ed00720c */ /* 0x080fe40003fa4270 */
[CC--:B------:R-:W-:Y:S02]  /*4570*/  ISETP.GE.AND P6, PT, R235.reuse, R4.reuse, PT ;  /* 0x00000004eb00720c */ /* 0x0c0fe40003fc6270 */
[----:B------:R-:W-:Y:S02]  /*4580*/  ISETP.GT.AND P2, PT, R235, R4, PT ;  /* 0x00000004eb00720c */ /* 0x000fe40003f44270 */
[----:B------:R-:W-:Y:S02]  /*4590*/  FSEL R82, R82, -INF , P3 ;  /* 0xff80000052527808 */ /* 0x000fe40001800000 */
[----:B------:R-:W-:Y:S02]  /*45a0*/  FSEL R77, R76, -INF , P4 ;  /* 0xff8000004c4d7808 */ /* 0x000fe40002000000 */
[----:B------:R-:W-:-:S02]  /*45b0*/  FSEL R80, R80, -INF , P5 ;  /* 0xff80000050507808 */ /* 0x000fc40002800000 */
[----:B------:R-:W-:Y:S02]  /*45c0*/  FSEL R78, R78, -INF , P6 ;  /* 0xff8000004e4e7808 */ /* 0x000fe40003000000 */
[----:B------:R-:W-:Y:S02]  /*45d0*/  FSEL R79, R79, -INF , P2 ;  /* 0xff8000004f4f7808 */ /* 0x000fe40001000000 */
[----:B------:R-:W-:Y:S02]  /*45e0*/  FMNMX R86, R3, R2, !PT ;  /* 0x0000000203567209 */ /* 0x000fe40007800000 */
[----:B------:R-:W-:Y:S02]  /*45f0*/  FMNMX R84, R0, R82, !PT ;  /* 0x0000005200547209 */ /* 0x000fe40007800000 */
[----:B------:R-:W-:Y:S02]  /*4600*/  FMNMX R83, R77, R80, !PT ;  /* 0x000000504d537209 */ /* 0x000fe40007800000 */
[----:B------:R-:W-:Y:S01]  /*4610*/  FMNMX R81, R78, R79, !PT ;  /* 0x0000004f4e517209 */ /* 0x000fe20007800000 */
[----:B------:R-:W0:Y:S04]  /*4620*/  SHFL.BFLY PT, R87, R86, 0x2, 0x1f ;  /* 0x0c401f0056577f89 */ /* 0x000e2800000e0000 */
[----:B------:R-:W1:Y:S04]  /*4630*/  SHFL.BFLY PT, R85, R84, 0x2, 0x1f ;  /* 0x0c401f0054557f89 */ /* 0x000e6800000e0000 */
[----:B------:R-:W2:Y:S04]  /*4640*/  SHFL.BFLY PT, R4, R83, 0x2, 0x1f ;  /* 0x0c401f0053047f89 */ /* 0x000ea800000e0000 */
[----:B------:R-:W3:Y:S01]  /*4650*/  SHFL.BFLY PT, R76, R81, 0x2, 0x1f ;  /* 0x0c401f00514c7f89 */ /* 0x000ee200000e0000 */
[----:B0-----:R-:W-:-:S02]  /*4660*/  FMNMX R87, R86, R87, !PT ;  /* 0x0000005756577209 */ /* 0x001fc40007800000 */
[----:B-1----:R-:W-:Y:S02]  /*4670*/  FMNMX R85, R84, R85, !PT ;  /* 0x0000005554557209 */ /* 0x002fe40007800000 */
[----:B--2---:R-:W-:Y:S02]  /*4680*/  FMNMX R4, R83, R4, !PT ;  /* 0x0000000453047209 */ /* 0x004fe40007800000 */
[----:B---3--:R-:W-:Y:S01]  /*4690*/  FMNMX R76, R81, R76, !PT ;  /* 0x0000004c514c7209 */ /* 0x008fe20007800000 */
[----:B------:R-:W0:Y:S04]  /*46a0*/  SHFL.BFLY PT, R86, R87, 0x1, 0x1f ;  /* 0x0c201f0057567f89 */ /* 0x000e2800000e0000 */
[----:B------:R-:W1:Y:S04]  /*46b0*/  SHFL.BFLY PT, R81, R85, 0x1, 0x1f ;  /* 0x0c201f0055517f89 */ /* 0x000e6800000e0000 */
[----:B------:R-:W2:Y:S04]  /*46c0*/  SHFL.BFLY PT, R83, R4, 0x1, 0x1f ;  /* 0x0c201f0004537f89 */ /* 0x000ea800000e0000 */
[----:B------:R-:W3:Y:S01]  /*46d0*/  SHFL.BFLY PT, R84, R76, 0x1, 0x1f ;  /* 0x0c201f004c547f89 */ /* 0x000ee200000e0000 */
[----:B------:R-:W-:Y:S01]  /*46e0*/  BSSY B0, `(.L_x_1) ;  /* 0x0000008000007945 */ /* 0x000fe20003800000 */
[----:B0-----:R-:W-:-:S02]  /*46f0*/  FMNMX R86, R87, R86, !PT ;  /* 0x0000005657567209 */ /* 0x001fc40007800000 */
[----:B-1----:R-:W-:Y:S02]  /*4700*/  FMNMX R81, R85, R81, !PT ;  /* 0x0000005155517209 */ /* 0x002fe40007800000 */
[----:B--2---:R-:W-:Y:S02]  /*4710*/  FMNMX R83, R4, R83, !PT ;  /* 0x0000005304537209 */ /* 0x004fe40007800000 */
[----:B---3--:R-:W-:Y:S01]  /*4720*/  FMNMX R84, R76, R84, !PT ;  /* 0x000000544c547209 */ /* 0x008fe20007800000 */
[----:B------:R-:W-:Y:S06]  /*4730*/  @P0 BRA `(.L_x_2) ;  /* 0x0000000000080947 */ /* 0x000fec0003800000 */
[----:B------:R0:W-:Y:S04]  /*4740*/  STS [R233], R86 ;  /* 0x00000056e9007388 */ /* 0x0001e80000000800 */
[----:B------:R0:W-:Y:S02]  /*4750*/  STS [R231], R81 ;  /* 0x00000051e7007388 */ /* 0x0001e40000000800 */
.L_x_2:
[----:B------:R-:W-:Y:S05]  /*4760*/  BSYNC B0 ;  /* 0x0000000000007941 */ /* 0x000fea0003800000 */
.L_x_1:
[----:B------:R-:W-:Y:S04]  /*4770*/  BSSY B0, `(.L_x_3) ;  /* 0x0000004000007945 */ /* 0x000fe80003800000 */
[----:B------:R-:W-:Y:S05]  /*4780*/  @P0 BRA `(.L_x_4) ;  /* 0x0000000000080947 */ /* 0x000fea0003800000 */
[----:B------:R1:W-:Y:S04]  /*4790*/  STS [R229], R83 ;  /* 0x00000053e5007388 */ /* 0x0003e80000000800 */
[----:B------:R1:W-:Y:S02]  /*47a0*/  @!P0 STS [R227], R84 ;  /* 0x00000054e3008388 */ /* 0x0003e40000000800 */
.L_x_4:
[----:B------:R-:W-:Y:S05]  /*47b0*/  BSYNC B0 ;  /* 0x0000000000007941 */ /* 0x000fea0003800000 */
.L_x_3:
[----:B------:R-:W-:Y:S06]  /*47c0*/  BAR.SYNC.DEFER_BLOCKING 0x0 ;  /* 0x0000000000007b1d */ /* 0x000fec0000010000 */
[----:B------:R-:W-:Y:S01]  /*47d0*/  BSSY B0, `(.L_x_5) ;  /* 0x000004f000007945 */ /* 0x000fe20003800000 */
[----:B------:R-:W2:Y:S01]  /*47e0*/  S2R R164, SR_TID.X ;  /* 0x0000000000a47919 */ /* 0x000ea20000002100 */
[----:B------:R-:W3:Y:S01]  /*47f0*/  LDS R4, [R252] ;  /* 0x00000000fc047984 */ /* 0x000ee20000000800 */
[----:B--2---:R-:W-:-:S04]  /*4800*/  LOP3.LUT R164, R164, 0x1c, RZ, 0xc0, !PT ;  /* 0x0000001ca4a47812 */ /* 0x004fc800078ec0ff */
[----:B------:R-:W-:Y:S01]  /*4810*/  LEA R164, R164, UR8, 0x3 ;  /* 0x00000008a4a47c11 */ /* 0x000fe2000f8e18ff */
[----:B---3--:R-:W2:Y:S02]  /*4820*/  SHFL.BFLY PT, R76, R4, 0x4, 0x1f ;  /* 0x0c801f00044c7f89 */ /* 0x008ea400000e0000 */
[----:B--2---:R-:W-:-:S05]  /*4830*/  FMNMX R76, R4, R76, !PT ;  /* 0x0000004c044c7209 */ /* 0x004fca0007800000 */
[----:B------:R-:W2:Y:S02]  /*4840*/  SHFL.BFLY PT, R4, R76, 0x2, 0x1f ;  /* 0x0c401f004c047f89 */ /* 0x000ea400000e0000 */
[----:B--2---:R-:W-:-:S05]  /*4850*/  FMNMX R4, R76, R4, !PT ;  /* 0x000000044c047209 */ /* 0x004fca0007800000 */
[----:B------:R-:W2:Y:S02]  /*4860*/  SHFL.BFLY PT, R76, R4, 0x1, 0x1f ;  /* 0x0c201f00044c7f89 */ /* 0x000ea400000e0000 */
[----:B--2---:R-:W-:-:S05]  /*4870*/  FMNMX R76, R4, R76, !PT ;  /* 0x0000004c044c7209 */ /* 0x004fca0007800000 */
[----:B------:R-:W-:Y:S01]  /*4880*/  @!P1 STS [R252], R76 ;  /* 0x0000004cfc009388 */ /* 0x000fe20000000800 */
[----:B------:R-:W-:Y:S06]  /*4890*/  BAR.SYNC.DEFER_BLOCKING 0x0 ;  /* 0x0000000000007b1d */ /* 0x000fec0000010000 */
[----:B------:R-:W2:Y:S04]  /*48a0*/  LDS R4, [R164] ;  /* 0x00000000a4047984 */ /* 0x000ea80000000800 */
[----:B------:R-:W3:Y:S04]  /*48b0*/  LDS R76, [R225] ;  /* 0x00000000e14c7984 */ /* 0x000ee80000000800 */
[----:B-1----:R-:W1:Y:S04]  /*48c0*/  LDS R84, [R223] ;  /* 0x00000000df547984 */ /* 0x002e680000000800 */
[----:B0-----:R-:W0:Y:S01]  /*48d0*/  LDS R81, [R221] ;  /* 0x00000000dd517984 */ /* 0x001e220000000800 */
[----:B--2---:R-:W-:-:S05]  /*48e0*/  FMNMX R4, R4, R8, !PT ;  /* 0x0000000804047209 */ /* 0x004fca0007800000 */
[--C-:B------:R-:W-:Y:S01]  /*48f0*/  FADD R83, R3, -R4.reuse ;  /* 0x8000000403537221 */ /* 0x100fe20000000000 */
[----:B---3--:R-:W-:Y:S01]  /*4900*/  FMNMX R3, R76, R10, !PT ;  /* 0x0000000a4c037209 */ /* 0x008fe20007800000 */
[----:B------:R-:W-:Y:S01]  /*4910*/  FADD R2, R2, -R4 ;  /* 0x8000000402027221 */ /* 0x000fe20000000000 */
[----:B------:R-:W-:Y:S01]  /*4920*/  FADD R112, -R4, R8 ;  /* 0x0000000804707221 */ /* 0x000fe20000000100 */
[----:B------:R-:W-:Y:S02]  /*4930*/  FMUL R76, R83, 1.4426950216293334961 ;  /* 0x3fb8aa3b534c7820 */ /* 0x000fe40000400000 */
[----:B------:R-:W-:Y:S01]  /*4940*/  FMUL R2, R2, 1.4426950216293334961 ;  /* 0x3fb8aa3b02027820 */ /* 0x000fe20000400000 */
[----:B------:R-:W-:Y:S01]  /*4950*/  FADD R0, R0, -R3 ;  /* 0x8000000300007221 */ /* 0x000fe20000000000 */
[----:B------:R-:W-:Y:S01]  /*4960*/  FADD R8, -R3, R10 ;  /* 0x0000000a03087221 */ /* 0x000fe20000000100 */
[----:B------:R-:W-:Y:S01]  /*4970*/  FMUL R112, R112, 1.4426950216293334961 ;  /* 0x3fb8aa3b70707820 */ /* 0x000fe20000400000 */
[----:B------:R2:W-:Y:S02]  /*4980*/  MUFU.EX2 R83, R2 ;  /* 0x0000000200537308 */ /* 0x0005e40000000800 */
[----:B------:R-:W-:-:S06]  /*4990*/  FMUL R8, R8, 1.4426950216293334961 ;  /* 0x3fb8aa3b08087820 */ /* 0x000fcc0000400000 */
[----:B------:R-:W3:Y:S01]  /*49a0*/  MUFU.EX2 R76, R76 ;  /* 0x0000004c004c7308 */ /* 0x000ee20000000800 */
[----:B--2---:R-:W-:Y:S01]  /*49b0*/  FMUL R2, R0, 1.4426950216293334961 ;  /* 0x3fb8aa3b00027820 */ /* 0x004fe20000400000 */
[----:B------:R-:W-:-:S04]  /*49c0*/  FADD R0, R82, -R3 ;  /* 0x8000000352007221 */ /* 0x000fc80000000000 */
[----:B------:R-:W-:Y:S02]  /*49d0*/  FMUL R0, R0, 1.4426950216293334961 ;  /* 0x3fb8aa3b00007820 */ /* 0x000fe40000400000 */
[----:B------:R1:W-:Y:S08]  /*49e0*/  MUFU.EX2 R82, R2 ;  /* 0x0000000200527308 */ /* 0x0003f00000000800 */
[----:B------:R-:W-:Y:S01]  /*49f0*/  MUFU.EX2 R112, R112 ;  /* 0x0000007000707308 */ /* 0x000fe20000000800 */
[----:B-1----:R-:W-:Y:S01]  /*4a00*/  FMNMX R2, R84, R11, !PT ;  /* 0x0000000b54027209 */ /* 0x002fe20007800000 */
[----:B---3--:R-:W-:-:S04]  /*4a10*/  FADD R91, R76, R83 ;  /* 0x000000534c5b7221 */ /* 0x008fc80000000000 */
[--C-:B------:R-:W-:Y:S01]  /*4a20*/  FADD R84, R77, -R2.reuse ;  /* 0x800000024d547221 */ /* 0x100fe20000000000 */
[----:B------:R-:W-:Y:S01]  /*4a30*/  FADD R80, R80, -R2 ;  /* 0x8000000250507221 */ /* 0x000fe20000000000 */
[----:B------:R0:W1:Y:S01]  /*4a40*/  MUFU.EX2 R77, R0 ;  /* 0x00000000004d7308 */ /* 0x0000620000000800 */
[----:B------:R-:W2:Y:S01]  /*4a50*/  SHFL.BFLY PT, R88, R91, 0x2, 0x1f ;  /* 0x0c401f005b587f89 */ /* 0x000ea200000e0000 */
[----:B------:R-:W-:Y:S01]  /*4a60*/  FADD R10, -R2, R11 ;  /* 0x0000000b020a7221 */ /* 0x000fe20000000100 */
[----:B------:R-:W-:-:S03]  /*4a70*/  FMUL R80, R80, 1.4426950216293334961 ;  /* 0x3fb8aa3b50507820 */ /* 0x000fc60000400000 */
[----:B------:R-:W-:Y:S02]  /*4a80*/  FMUL R10, R10, 1.4426950216293334961 ;  /* 0x3fb8aa3b0a0a7820 */ /* 0x000fe40000400000 */
[----:B------:R-:W-:Y:S01]  /*4a90*/  MUFU.EX2 R8, R8 ;  /* 0x0000000800087308 */ /* 0x000fe20000000800 */
[----:B0-----:R-:W-:Y:S01]  /*4aa0*/  FMNMX R0, R81, R9, !PT ;  /* 0x0000000951007209 */ /* 0x001fe20007800000 */
[----:B------:R-:W-:-:S04]  /*4ab0*/  FMUL R81, R84, 1.4426950216293334961 ;  /* 0x3fb8aa3b54517820 */ /* 0x000fc80000400000 */
[--C-:B------:R-:W-:Y:S01]  /*4ac0*/  FADD R84, R78, -R0.reuse ;  /* 0x800000004e547221 */ /* 0x100fe20000000000 */
[----:B------:R-:W-:Y:S01]  /*4ad0*/  FADD R79, R79, -R0 ;  /* 0x800000004f4f7221 */ /* 0x000fe20000000000 */
[----:B------:R0:W-:Y:S01]  /*4ae0*/  MUFU.EX2 R78, R80 ;  /* 0x00000050004e7308 */ /* 0x0001e20000000800 */
[----:B-1----:R-:W-:Y:S02]  /*4af0*/  FADD R90, R82, R77 ;  /* 0x0000004d525a7221 */ /* 0x002fe40000000000 */
[----:B------:R-:W-:-:S03]  /*4b00*/  FMUL R79, R79, 1.4426950216293334961 ;  /* 0x3fb8aa3b4f4f7820 */ /* 0x000fc60000400000 */
[----:B------:R-:W1:Y:S02]  /*4b10*/  SHFL.BFLY PT, R89, R90, 0x2, 0x1f ;  /* 0x0c401f005a597f89 */ /* 0x000e6400000e0000 */
[----:B------:R-:W3:Y:S01]  /*4b20*/  MUFU.EX2 R81, R81 ;  /* 0x0000005100517308 */ /* 0x000ee20000000800 */
[----:B0-----:R-:W-:Y:S01]  /*4b30*/  FMUL R80, R84, 1.4426950216293334961 ;  /* 0x3fb8aa3b54507820 */ /* 0x001fe20000400000 */
[----:B--2---:R-:W-:Y:S01]  /*4b40*/  FADD R88, R91, R88 ;  /* 0x000000585b587221 */ /* 0x004fe20000000000 */
[----:B------:R-:W-:-:S04]  /*4b50*/  FADD R91, -R0, R9 ;  /* 0x00000009005b7221 */ /* 0x000fc80000000100 */
[----:B------:R-:W0:Y:S01]  /*4b60*/  SHFL.BFLY PT, R11, R88, 0x1, 0x1f ;  /* 0x0c201f00580b7f89 */ /* 0x000e2200000e0000 */
[----:B------:R-:W-:Y:S08]  /*4b70*/  MUFU.EX2 R80, R80 ;  /* 0x0000005000507308 */ /* 0x000ff00000000800 */
[----:B------:R-:W2:Y:S01]  /*4b80*/  MUFU.EX2 R79, R79 ;  /* 0x0000004f004f7308 */ /* 0x000ea20000000800 */
[----:B---3--:R-:W-:-:S05]  /*4b90*/  FADD R84, R81, R78 ;  /* 0x0000004e51547221 */ /* 0x008fca0000000000 */
[----:B------:R-:W3:Y:S01]  /*4ba0*/  SHFL.BFLY PT, R86, R84, 0x2, 0x1f ;  /* 0x0c401f0054567f89 */ /* 0x000ee200000e0000 */
[----:B-1----:R-:W-:Y:S01]  /*4bb0*/  FADD R89, R90, R89 ;  /* 0x000000595a597221 */ /* 0x002fe20000000000 */
[----:B------:R1:W4:Y:S04]  /*4bc0*/  MUFU.EX2 R9, R10 ;  /* 0x0000000a00097308 */ /* 0x0003280000000800 */
[----:B------:R-:W5:Y:S01]  /*4bd0*/  SHFL.BFLY PT, R90, R89, 0x1, 0x1f ;  /* 0x0c201f00595a7f89 */ /* 0x000f6200000e0000 */
[----:B0-----:R-:W-:Y:S01]  /*4be0*/  FADD R11, R88, R11 ;  /* 0x0000000b580b7221 */ /* 0x001fe20000000000 */
[----:B--2---:R-:W-:Y:S01]  /*4bf0*/  FADD R85, R80, R79 ;  /* 0x0000004f50557221 */ /* 0x004fe20000000000 */
[----:B-1----:R-:W-:-:S04]  /*4c00*/  FMUL R10, R91, 1.4426950216293334961 ;  /* 0x3fb8aa3b5b0a7820 */ /* 0x002fc80000400000 */
[----:B------:R-:W0:Y:S02]  /*4c10*/  SHFL.BFLY PT, R87, R85, 0x2, 0x1f ;  /* 0x0c401f0055577f89 */ /* 0x000e2400000e0000 */
[----:B------:R-:W1:Y:S01]  /*4c20*/  MUFU.EX2 R10, R10 ;  /* 0x0000000a000a7308 */ /* 0x000e620000000800 */
[----:B---3--:R-:W-:-:S05]  /*4c30*/  FADD R86, R84, R86 ;  /* 0x0000005654567221 */ /* 0x008fca0000000000 */
[----:B------:R2:W3:Y:S01]  /*4c40*/  SHFL.BFLY PT, R84, R86, 0x1, 0x1f ;  /* 0x0c201f0056547f89 */ /* 0x0004e200000e0000 */
[----:B-----5:R-:W-:Y:S01]  /*4c50*/  FADD R90, R89, R90 ;  /* 0x0000005a595a7221 */ /* 0x020fe20000000000 */
[----:B0-----:R-:W-:-:S05]  /*4c60*/  FADD R87, R85, R87 ;  /* 0x0000005755577221 */ /* 0x001fca0000000000 */
[----:B------:R2:W0:Y:S01]  /*4c70*/  SHFL.BFLY PT, R85, R87, 0x1, 0x1f ;  /* 0x0c201f0057557f89 */ /* 0x00042200000e0000 */
[----:B------:R-:W-:Y:S06]  /*4c80*/  BAR.SYNC.DEFER_BLOCKING 0x0 ;  /* 0x0000000000007b1d */ /* 0x000fec0000010000 */
[----:B-1--4-:R-:W-:Y:S05]  /*4c90*/  @P0 BRA `(.L_x_6) ;  /* 0x0000000000080947 */ /* 0x012fea0003800000 */
[----:B------:R1:W-:Y:S04]  /*4ca0*/  STS [R233], R11 ;  /* 0x0000000be9007388 */ /* 0x0003e80000000800 */
[----:B------:R1:W-:Y:S02]  /*4cb0*/  STS [R231], R90 ;  /* 0x0000005ae7007388 */ /* 0x0003e40000000800 */
.L_x_6:
[----:B------:R-:W-:Y:S05]  /*4cc0*/  BSYNC B0 ;  /* 0x0000000000007941 */ /* 0x000fea0003800000 */
.L_x_5:
[----:B------:R-:W-:Y:S01]  /*4cd0*/  BSSY B0, `(.L_x_7) ;  /* 0x0000006000007945 */ /* 0x000fe20003800000 */
[----:B---3--:R-:W-:Y:S01]  /*4ce0*/  FADD R84, R86, R84 ;  /* 0x0000005456547221 */ /* 0x008fe20000000000 */
[----:B0-----:R-:W-:Y:S02]  /*4cf0*/  FADD R85, R87, R85 ;  /* 0x0000005557557221 */ /* 0x001fe40000000000 */
[----:B------:R-:W-:Y:S05]  /*4d00*/  @P0 BRA `(.L_x_8) ;  /* 0x0000000000080947 */ /* 0x000fea0003800000 */
[----:B------:R0:W-:Y:S04]  /*4d10*/  STS [R229], R84 ;  /* 0x00000054e5007388 */ /* 0x0001e80000000800 */
[----:B------:R0:W-:Y:S02]  /*4d20*/  @!P0 STS [R227], R85 ;  /* 0x00000055e3008388 */ /* 0x0001e40000000800 */
.L_x_8:
[----:B------:R-:W-:Y:S05]  /*4d30*/  BSYNC B0 ;  /* 0x0000000000007941 */ /* 0x000fea0003800000 */
.L_x_7:
[----:B------:R-:W3:Y:S04]  /*4d40*/  LDL.64 R114, [R1+0x228] ;  /* 0x0002280001727983 */ /* 0x000ee80000100a00 */
[----:B------:R-:W4:Y:S04]  /*4d50*/  LDL.64 R88, [R1+0x218] ;  /* 0x0002180001587983 */ /* 0x000f280000100a00 */
[----:B------:R-:W5:Y:S04]  /*4d60*/  LDL.64 R118, [R1+0x1d8] ;  /* 0x0001d80001767983 */ /* 0x000f680000100a00 */
[----:B------:R-:W5:Y:S04]  /*4d70*/  LDL.64 R140, [R1+0x200] ;  /* 0x00020000018c7983 */ /* 0x000f680000100a00 */
[----:B------:R-:W5:Y:S04]  /*4d80*/  LDL.64 R126, [R1+0x208] ;  /* 0x00020800017e7983 */ /* 0x000f680000100a00 */
[----:B------:R-:W5:Y:S04]  /*4d90*/  LDL.64 R152, [R1+0x1a8] ;  /* 0x0001a80001987983 */ /* 0x000f680000100a00 */
[----:B------:R-:W5:Y:S01]  /*4da0*/  LDL.64 R124, [R1+0x1f0] ;  /* 0x0001f000017c7983 */ /* 0x000f620000100a00 */
[----:B------:R-:W-:Y:S06]  /*4db0*/  BAR.SYNC.DEFER_BLOCKING 0x0 ;  /* 0x0000000000007b1d */ /* 0x000fec0000010000 */
[----:B-1----:R-:W5:Y:S04]  /*4dc0*/  LDL.64 R90, [R1+0x220] ;  /* 0x00022000015a7983 */ /* 0x002f680000100a00 */
[----:B------:R-:W5:Y:S04]  /*4dd0*/  LDL.64 R110, [R1+0x1f8] ;  /* 0x0001f800016e7983 */ /* 0x000f680000100a00 */
[----:B------:R-:W5:Y:S04]  /*4de0*/  LDL.64 R142, [R1+0x1e0] ;  /* 0x0001e000018e7983 */ /* 0x000f680000100a00 */
[----:B------:R-:W5:Y:S04]  /*4df0*/  LDL.64 R108, [R1+0x1e8] ;  /* 0x0001e800016c7983 */ /* 0x000f680000100a00 */
[----:B------:R-:W0:Y:S04]  /*4e00*/  LDS R11, [R252] ;  /* 0x00000000fc0b7984 */ /* 0x000e280000000800 */
[----:B------:R-:W5:Y:S04]  /*4e10*/  LDL.64 R154, [R1+0x1c8] ;  /* 0x0001c800019a7983 */ /* 0x000f680000100a00 */
[----:B------:R-:W5:Y:S04]  /*4e20*/  LDL.64 R144, [R1+0x1c0] ;  /* 0x0001c00001907983 */ /* 0x000f680000100a00 */
[----:B------:R-:W5:Y:S04]  /*4e30*/  LDL.64 R150, [R1+0x198] ;  /* 0x0001980001967983 */ /* 0x000f680000100a00 */
[----:B------:R-:W5:Y:S04]  /*4e40*/  LDL.64 R204, [R1+0x180] ;  /* 0x0001800001cc7983 */ /* 0x000f680000100a00 */
[----:B--2---:R-:W2:Y:S04]  /*4e50*/  LDL.64 R86, [R1+0x210] ;  /* 0x0002100001567983 */ /* 0x004ea80000100a00 */
[----:B------:R-:W2:Y:S04]  /*4e60*/  LDL.64 R162, [R1+0x178] ;  /* 0x0001780001a27983 */ /* 0x000ea80000100a00 */
[----:B------:R-:W2:Y:S04]  /*4e70*/  LDL.64 R216, [R1+0x150] ;  /* 0x0001500001d87983 */ /* 0x000ea80000100a00 */
[----:B------:R-:W2:Y:S04]  /*4e80*/  LDL.64 R208, [R1+0x148] ;  /* 0x0001480001d07983 */ /* 0x000ea80000100a00 */
[----:B------:R-:W2:Y:S04]  /*4e90*/  LDL.64 R212, [R1+0x118] ;  /* 0x0001180001d47983 */ /* 0x000ea80000100a00 */
[----:B0-----:R-:W0:Y:S04]  /*4ea0*/  SHFL.BFLY PT, R84, R11, 0x4, 0x1f ;  /* 0x0c801f000b547f89 */ /* 0x001e2800000e0000 */
[----:B------:R-:W2:Y:S04]  /*4eb0*/  LDL.64 R242, [R1+0x110] ;  /* 0x0001100001f27983 */ /* 0x000ea80000100a00 */
[----:B------:R-:W2:Y:S04]  /*4ec0*/  LDL.64 R116, [R1+0x230] ;  /* 0x0002300001747983 */ /* 0x000ea80000100a00 */
[----:B------:R-:W2:Y:S01]  /*4ed0*/  LDL.64 R244, [R1+0x120] ;  /* 0x0001200001f47983 */ /* 0x000ea20000100a00 */
[----:B0-----:R-:W-:-:S05]  /*4ee0*/  FADD R84, R11, R84 ;  /* 0x000000540b547221 */ /* 0x001fca0000000000 */
[----:B------:R-:W0:Y:S02]  /*4ef0*/  SHFL.BFLY PT, R11, R84, 0x2, 0x1f ;  /* 0x0c401f00540b7f89 */ /* 0x000e2400000e0000 */
[----:B0-----:R-:W-:-:S05]  /*4f00*/  FADD R11, R84, R11 ;  /* 0x0000000b540b7221 */ /* 0x001fca0000000000 */
[----:B------:R-:W0:Y:S02]  /*4f10*/  SHFL.BFLY PT, R84, R11, 0x1, 0x1f ;  /* 0x0c201f000b547f89 */ /* 0x000e2400000e0000 */
[----:B0-----:R-:W-:-:S05]  /*4f20*/  FADD R11, R11, R84 ;  /* 0x000000540b0b7221 */ /* 0x001fca0000000000 */
[----:B------:R0:W-:Y:S01]  /*4f30*/  @!P1 STS [R252], R11 ;  /* 0x0000000bfc009388 */ /* 0x0001e20000000800 */
[C---:B---3--:R-:W-:Y:S01]  /*4f40*/  IMAD.WIDE R200, R7.reuse, 0x2, R114 ;  /* 0x0000000207c87825 */ /* 0x048fe200078e0272 */
[----:B------:R-:W-:Y:S03]  /*4f50*/  BAR.SYNC.DEFER_BLOCKING 0x0 ;  /* 0x0000000000007b1d */ /* 0x000fe60000010000 */
[----:B----4-:R-:W-:-:S03]  /*4f60*/  IMAD.WIDE R88, R7, 0x2, R88 ;  /* 0x0000000207587825 */ /* 0x010fc600078e0258 */
[----:B------:R-:W3:Y:S01]  /*4f70*/  LDL.64 R114, [R1+0x1d0] ;  /* 0x0001d00001727983 */ /* 0x000ee20000100a00 */
[----:B-----5:R-:W-:-:S04]  /*4f80*/  IMAD.WIDE R118, R7, 0x2, R118 ;  /* 0x0000000207767825 */ /* 0x020fc800078e0276 */
[C---:B------:R-:W-:Y:S02]  /*4f90*/  IMAD.WIDE R84, R7.reuse, 0x2, R126 ;  /* 0x0000000207547825 */ /* 0x040fe400078e027e */
[----:B------:R-:W4:Y:S04]  /*4fa0*/  LDL.64 R126, [R1+0x1b8] ;  /* 0x0001b800017e7983 */ /* 0x000f280000100a00 */
[----:B------:R1:W5:Y:S04]  /*4fb0*/  LDG.E.U16 R199, desc[UR10][R88.64] ;  /* 0x0000000a58c77981 */ /* 0x000368000c1e1500 */
[----:B------:R0:W5:Y:S04]  /*4fc0*/  LDG.E.U16 R146, desc[UR10][R118.64] ;  /* 0x0000000a76927981 */ /* 0x000168000c1e1500 */
[----:B------:R0:W5:Y:S01]  /*4fd0*/  LDG.E.U16 R149, desc[UR10][R84.64] ;  /* 0x0000000a54957981 */ /* 0x000162000c1e1500 */
[----:B-1----:R-:W-:-:S03]  /*4fe0*/  IMAD.WIDE R88, R7, 0x2, R140 ;  /* 0x0000000207587825 */ /* 0x002fc600078e028c */
[----:B------:R-:W5:Y:S01]  /*4ff0*/  LDL.64 R140, [R1+0x1a0] ;  /* 0x0001a000018c7983 */ /* 0x000f620000100a00 */
[----:B0-----:R-:W-:-:S03]  /*5000*/  IMAD.WIDE R118, R7, 0x2, R152 ;  /* 0x0000000207767825 */ /* 0x001fc600078e0298 */
[----:B------:R-:W5:Y:S01]  /*5010*/  LDL.64 R152, [R1+0x160] ;  /* 0x0001600001987983 */ /* 0x000f620000100a00 */
[----:B------:R-:W-:-:S03]  /*5020*/  IMAD.WIDE R84, R7, 0x2, R124 ;  /* 0x0000000207547825 */ /* 0x000fc600078e027c */
[----:B------:R-:W5:Y:S01]  /*5030*/  LDL.64 R124, [R1+0x1b0] ;  /* 0x0001b000017c7983 */ /* 0x000f620000100a00 */
[----:B------:R-:W-:-:S03]  /*5040*/  IMAD.WIDE R90, R7, 0x2, R90 ;  /* 0x00000002075a7825 */ /* 0x000fc600078e025a */
[----:B------:R-:W5:Y:S01]  /*5050*/  LDG.E.U16 R88, desc[UR10][R88.64] ;  /* 0x0000000a58587981 */ /* 0x000f62000c1e1500 */
[----:B------:R-:W-:-:S03]  /*5060*/  IMAD.WIDE R110, R7, 0x2, R110 ;  /* 0x00000002076e7825 */ /* 0x000fc600078e026e */
[----:B------:R0:W5:Y:S01]  /*5070*/  LDG.E.U16 R11, desc[UR10][R90.64] ;  /* 0x0000000a5a0b7981 */ /* 0x000162000c1e1500 */
[----:B------:R-:W-:-:S03]  /*5080*/  IMAD.WIDE R108, R7, 0x2, R108 ;  /* 0x00000002076c7825 */ /* 0x000fc600078e026c */
[----:B------:R1:W5:Y:S04]  /*5090*/  LDG.E.U16 R148, desc[UR10][R110.64] ;  /* 0x0000000a6e947981 */ /* 0x000368000c1e1500 */
[----:B------:R-:W5:Y:S01]  /*50a0*/  LDG.E.U16 R85, desc[UR10][R84.64] ;  /* 0x0000000a54557981 */ /* 0x000f62000c1e1500 */
[----:B0-----:R-:W-:-:S03]  /*50b0*/  IMAD.WIDE R90, R7, 0x2, R142 ;  /* 0x00000002075a7825 */ /* 0x001fc600078e028e */
[----:B------:R-:W5:Y:S01]  /*50c0*/  LDL.64 R142, [R1+0x190] ;  /* 0x00019000018e7983 */ /* 0x000f620000100a00 */
[----:B-1----:R-:W-:-:S03]  /*50d0*/  IMAD.WIDE R110, R7, 0x2, R154 ;  /* 0x00000002076e7825 */ /* 0x002fc600078e029a */
[----:B------:R-:W5:Y:S04]  /*50e0*/  LDL.64 R154, [R1+0x170] ;  /* 0x00017000019a7983 */ /* 0x000f680000100a00 */
[----:B------:R0:W5:Y:S04]  /*50f0*/  LDG.E.U16 R84, desc[UR10][R90.64] ;  /* 0x0000000a5a547981 */ /* 0x000168000c1e1500 */
[----:B------:R-:W5:Y:S01]  /*5100*/  LDG.E.U16 R147, desc[UR10][R108.64] ;  /* 0x0000000a6c937981 */ /* 0x000f62000c1e1500 */
[----:B--2---:R-:W-:-:S03]  /*5110*/  IMAD.WIDE R86, R7, 0x2, R86 ;  /* 0x0000000207567825 */ /* 0x004fc600078e0256 */
[----:B------:R-:W2:Y:S01]  /*5120*/  LDG.E.U16 R200, desc[UR10][R200.64] ;  /* 0x0000000ac8c87981 */ /* 0x000ea2000c1e1500 */
[----:B0-----:R-:W-:-:S03]  /*5130*/  IMAD.WIDE R90, R7, 0x2, R144 ;  /* 0x00000002075a7825 */ /* 0x001fc600078e0290 */
[----:B------:R0:W2:Y:S04]  /*5140*/  LDG.E.U16 R145, desc[UR10][R110.64] ;  /* 0x0000000a6e917981 */ /* 0x0000a8000c1e1500 */
[----:B------:R-:W2:Y:S04]  /*5150*/  LDG.E.U16 R91, desc[UR10][R90.64] ;  /* 0x0000000a5a5b7981 */ /* 0x000ea8000c1e1500 */
[----:B------:R-:W2:Y:S01]  /*5160*/  LDG.E.U16 R86, desc[UR10][R86.64] ;  /* 0x0000000a56567981 */ /* 0x000ea2000c1e1500 */
[----:B0-----:R-:W-:-:S03]  /*5170*/  IMAD.WIDE R110, R7, 0x2, R150 ;  /* 0x00000002076e7825 */ /* 0x001fc600078e0296 */
[----:B------:R-:W2:Y:S01]  /*5180*/  LDL.64 R150, [R1+0x158] ;  /* 0x0001580001967983 */ /* 0x000ea20000100a00 */
[----:B---3--:R-:W-:-:S05]  /*5190*/  IMAD.WIDE R114, R7, 0x2, R114 ;  /* 0x0000000207727825 */ /* 0x008fca00078e0272 */
[----:B------:R5:W3:Y:S01]  /*51a0*/  LDG.E.U16 R89, desc[UR10][R114.64] ;  /* 0x0000000a72597981 */ /* 0x000ae2000c1e1500 */
[----:B----4-:R-:W-:-:S03]  /*51b0*/  IMAD.WIDE R108, R7, 0x2, R126 ;  /* 0x00000002076c7825 */ /* 0x010fc600078e027e */
[----:B------:R-:W4:Y:S04]  /*51c0*/  LDL.64 R126, [R1+0x188] ;  /* 0x00018800017e7983 */ /* 0x000f280000100a00 */
[----:B------:R-:W3:Y:S01]  /*51d0*/  LDG.E.U16 R144, desc[UR10][R108.64] ;  /* 0x0000000a6c907981 */ /* 0x000ee2000c1e1500 */
[----:B-----5:R-:W-:-:S03]  /*51e0*/  IMAD.WIDE R114, R7, 0x2, R140 ;  /* 0x0000000207727825 */ /* 0x020fc600078e028c */
[----:B------:R-:W5:Y:S01]  /*51f0*/  LDL.64 R140, [R1+0x168] ;  /* 0x00016800018c7983 */ /* 0x000f620000100a00 */
[----:B------:R-:W-:-:S03]  /*5200*/  IMAD.WIDE R152, R7, 0x2, R152 ;  /* 0x0000000207987825 */ /* 0x000fc600078e0298 */
[----:B------:R-:W3:Y:S04]  /*5210*/  LDG.E.U16 R87, desc[UR10][R114.64] ;  /* 0x0000000a72577981 */ /* 0x000ee8000c1e1500 */
[----:B------:R-:W3:Y:S01]  /*5220*/  LDG.E.U16 R113, desc[UR10][R152.64] ;  /* 0x0000000a98717981 */ /* 0x000ee2000c1e1500 */
[----:B------:R-:W-:-:S05]  /*5230*/  IMAD.WIDE R124, R7, 0x2, R124 ;  /* 0x00000002077c7825 */ /* 0x000fca00078e027c */
[----:B------:R0:W3:Y:S04]  /*5240*/  LDG.E.U16 R90, desc[UR10][R124.64] ;  /* 0x0000000a7c5a7981 */ /* 0x0000e8000c1e1500 */
[----:B------:R-:W3:Y:S01]  /*5250*/  LDL.64 R152, [R1+0x128] ;  /* 0x0001280001987983 */ /* 0x000ee20000100a00 */
[----:B0-----:R-:W-:-:S03]  /*5260*/  IMAD.WIDE R124, R7, 0x2, R204 ;  /* 0x00000002077c7825 */ /* 0x001fc600078e02cc */
[----:B------:R-:W3:Y:S01]  /*5270*/  LDL.64 R204, [R1+0x140] ;  /* 0x0001400001cc7983 */ /* 0x000ee20000100a00 */
[----:B------:R-:W-:-:S03]  /*5280*/  IMAD.WIDE R108, R7, 0x2, R142 ;  /* 0x00000002076c7825 */ /* 0x000fc600078e028e */
[----:B------:R0:W3:Y:S04]  /*5290*/  LDG.E.U16 R143, desc[UR10][R118.64] ;  /* 0x0000000a768f7981 */ /* 0x0000e8000c1e1500 */
[----:B------:R1:W3:Y:S04]  /*52a0*/  LDG.E.U16 R142, desc[UR10][R110.64] ;  /* 0x0000000a6e8e7981 */ /* 0x0002e8000c1e1500 */
[----:B------:R-:W3:Y:S01]  /*52b0*/  LDG.E.U16 R109, desc[UR10][R108.64] ;  /* 0x0000000a6c6d7981 */ /* 0x000ee2000c1e1500 */
[----:B0-----:R-:W-:-:S03]  /*52c0*/  IMAD.WIDE R118, R7, 0x2, R162 ;  /* 0x0000000207767825 */ /* 0x001fc600078e02a2 */
[----:B------:R-:W3:Y:S01]  /*52d0*/  LDL.64 R162, [R1+0x138] ;  /* 0x0001380001a27983 */ /* 0x000ee20000100a00 */
[----:B-1----:R-:W-:-:S03]  /*52e0*/  IMAD.WIDE R110, R7, 0x2, R154 ;  /* 0x00000002076e7825 */ /* 0x002fc600078e029a */
[----:B------:R-:W3:Y:S04]  /*52f0*/  LDL.64 R154, [R1+0x130] ;  /* 0x00013000019a7983 */ /* 0x000ee80000100a00 */
[----:B------:R0:W3:Y:S04]  /*5300*/  LDG.E.U16 R108, desc[UR10][R124.64] ;  /* 0x0000000a7c6c7981 */ /* 0x0000e8000c1e1500 */
[----:B------:R-:W3:Y:S01]  /*5310*/  LDG.E.U16 R110, desc[UR10][R110.64] ;  /* 0x0000000a6e6e7981 */ /* 0x000ee2000c1e1500 */
[----:B0-----:R-:W-:-:S03]  /*5320*/  IMAD.WIDE R124, R7, 0x2, R216 ;  /* 0x00000002077c7825 */ /* 0x001fc600078e02d8 */
[----:B------:R-:W3:Y:S01]  /*5330*/  LDL.64 R216, [R1+0x108] ;  /* 0x0001080001d87983 */ /* 0x000ee20000100a00 */
[----:B--2---:R-:W-:-:S03]  /*5340*/  IMAD.WIDE R150, R7, 0x2, R150 ;  /* 0x0000000207967825 */ /* 0x004fc600078e0296 */
[----:B------:R-:W2:Y:S01]  /*5350*/  LDG.E.U16 R111, desc[UR10][R124.64] ;  /* 0x0000000a7c6f7981 */ /* 0x000ea2000c1e1500 */
[----:B----4-:R-:W-:-:S04]  /*5360*/  IMAD.WIDE R126, R7, 0x2, R126 ;  /* 0x00000002077e7825 */ /* 0x010fc800078e027e */
[C---:B-----5:R-:W-:Y:S02]  /*5370*/  IMAD.WIDE R114, R7.reuse, 0x2, R140 ;  /* 0x0000000207727825 */ /* 0x060fe400078e028c */
[----:B------:R0:W4:Y:S04]  /*5380*/  LDG.E.U16 R140, desc[UR10][R118.64] ;  /* 0x0000000a768c7981 */ /* 0x000128000c1e1500 */
[----:B------:R-:W5:Y:S01]  /*5390*/  LDG.E.U16 R141, desc[UR10][R126.64] ;  /* 0x0000000a7e8d7981 */ /* 0x000f62000c1e1500 */
[----:B0-----:R-:W-:-:S03]  /*53a0*/  IMAD.WIDE R118, R7, 0x2, R208 ;  /* 0x0000000207767825 */ /* 0x001fc600078e02d0 */
[----:B------:R-:W2:Y:S04]  /*53b0*/  LDL.64 R208, [R1+0x100] ;  /* 0x0001000001d07983 */ /* 0x000ea80000100a00 */
[----:B------:R3:W4:Y:S04]  /*53c0*/  LDG.E.U16 R125, desc[UR10][R118.64] ;  /* 0x0000000a767d7981 */ /* 0x000728000c1e1500 */
[----:B------:R0:W4:Y:S04]  /*53d0*/  LDG.E.U16 R126, desc[UR10][R150.64] ;  /* 0x0000000a967e7981 */ /* 0x000128000c1e1500 */
[----:B------:R1:W4:Y:S01]  /*53e0*/  LDG.E.U16 R127, desc[UR10][R114.64] ;  /* 0x0000000a727f7981 */ /* 0x000322000c1e1500 */
[----:B---3--:R-:W-:-:S04]  /*53f0*/  IMAD.WIDE R118, R7, 0x2, R152 ;  /* 0x0000000207767825 */ /* 0x008fc800078e0298 */
[C---:B0-----:R-:W-:Y:S02]  /*5400*/  IMAD.WIDE R150, R7.reuse, 0x2, R212 ;  /* 0x0000000207967825 */ /* 0x041fe400078e02d4 */
[----:B------:R-:W3:Y:S02]  /*5410*/  LDG.E.U16 R119, desc[UR10][R118.64] ;  /* 0x0000000a76777981 */ /* 0x000ee4000c1e1500 */
[C---:B-1----:R-:W-:Y:S02]  /*5420*/  IMAD.WIDE R114, R7.reuse, 0x2, R204 ;  /* 0x0000000207727825 */ /* 0x042fe400078e02cc */
[----:B------:R-:W5:Y:S02]  /*5430*/  LDL.64 R204, [R1+0xf8] ;  /* 0x0000f80001cc7983 */ /* 0x000f640000100a00 */
[C---:B------:R-:W-:Y:S02]  /*5440*/  IMAD.WIDE R116, R7.reuse, 0x2, R116 ;  /* 0x0000000207747825 */ /* 0x040fe400078e0274 */
[----:B------:R-:W4:Y:S04]  /*5450*/  LDL.64 R212, [R1+0xd0] ;  /* 0x0000d00001d47983 */ /* 0x000f280000100a00 */
[----:B------:R0:W3:Y:S01]  /*5460*/  LDG.E.U16 R118, desc[UR10][R150.64] ;  /* 0x0000000a96767981 */ /* 0x0000e2000c1e1500 */
[----:B------:R-:W-:-:S03]  /*5470*/  IMAD.WIDE R162, R7, 0x2, R162 ;  /* 0x0000000207a27825 */ /* 0x000fc600078e02a2 */
[----:B------:R-:W3:Y:S01]  /*5480*/  LDG.E.U16 R116, desc[UR10][R116.64] ;  /* 0x0000000a74747981 */ /* 0x000ee2000c1e1500 */
[----:B------:R-:W-:-:S03]  /*5490*/  IMAD.WIDE R154, R7, 0x2, R154 ;  /* 0x00000002079a7825 */ /* 0x000fc600078e029a */
[----:B------:R-:W3:Y:S01]  /*54a0*/  LDG.E.U16 R124, desc[UR10][R162.64] ;  /* 0x0000000aa27c7981 */ /* 0x000ee2000c1e1500 */
[----:B0-----:R-:W-:-:S03]  /*54b0*/  IMAD.WIDE R150, R7, 0x2, R242 ;  /* 0x0000000207967825 */ /* 0x001fc600078e02f2 */
[----:B------:R-:W3:Y:S04]  /*54c0*/  LDG.E.U16 R114, desc[UR10][R114.64] ;  /* 0x0000000a72727981 */ /* 0x000ee8000c1e1500 */
[----:B------:R-:W3:Y:S01]  /*54d0*/  LDG.E.U16 R201, desc[UR10][R150.64] ;  /* 0x0000000a96c97981 */ /* 0x000ee2000c1e1500 */
[----:B------:R-:W-:-:S03]  /*54e0*/  IMAD.WIDE R152, R7, 0x2, R244 ;  /* 0x0000000207987825 */ /* 0x000fc600078e02f4 */
[----:B------:R-:W4:Y:S04]  /*54f0*/  LDL.64 R244, [R1+0xe0] ;  /* 0x0000e00001f47983 */ /* 0x000f280000100a00 */
[----:B------:R-:W3:Y:S04]  /*5500*/  LDG.E.U16 R117, desc[UR10][R154.64] ;  /* 0x0000000a9a757981 */ /* 0x000ee8000c1e1500 */
[----:B------:R-:W4:Y:S04]  /*5510*/  LDL.64 R150, [R1+0xf0] ;  /* 0x0000f00001967983 */ /* 0x000f280000100a00 */
[----:B------:R0:W3:Y:S04]  /*5520*/  LDG.E.U16 R115, desc[UR10][R152.64] ;  /* 0x0000000a98737981 */ /* 0x0000e8000c1e1500 */
[----:B------:R-:W3:Y:S01]  /*5530*/  LDL.64 R242, [R1+0x70] ;  /* 0x0000700001f27983 */ /* 0x000ee20000100a00 */
[----:B0-----:R-:W-:-:S03]  /*5540*/  IMAD.WIDE R152, R7, 0x2, R216 ;  /* 0x0000000207987825 */ /* 0x001fc600078e02d8 */
[----:B------:R-:W3:Y:S01]  /*5550*/  LDL.64 R216, [R1+0xa0] ;  /* 0x0000a00001d87983 */ /* 0x000ee20000100a00 */
[----:B--2---:R-:W-:-:S04]  /*5560*/  IMAD.WIDE R154, R7, 0x2, R208 ;  /* 0x00000002079a7825 */ /* 0x004fc800078e02d0 */
[C---:B-----5:R-:W-:Y:S02]  /*5570*/  IMAD.WIDE R162, R7.reuse, 0x2, R204 ;  /* 0x0000000207a27825 */ /* 0x060fe400078e02cc */
[----:B------:R0:W2:Y:S04]  /*5580*/  LDG.E.U16 R204, desc[UR10][R152.64] ;  /* 0x0000000a98cc7981 */ /* 0x0000a8000c1e1500 */
[----:B------:R-:W5:Y:S04]  /*5590*/  LDG.E.U16 R208, desc[UR10][R162.64] ;  /* 0x0000000aa2d07981 */ /* 0x000f68000c1e1500 */
[----:B------:R1:W2:Y:S04]  /*55a0*/  LDG.E.U16 R205, desc[UR10][R154.64] ;  /* 0x0000000a9acd7981 */ /* 0x0002a8000c1e1500 */
[----:B------:R-:W5:Y:S01]  /*55b0*/  LDL.64 R162, [R1+0xb0] ;  /* 0x0000b00001a27983 */ /* 0x000f620000100a00 */
[----:B----4-:R-:W-:-:S05]  /*55c0*/  IMAD.WIDE R150, R7, 0x2, R150 ;  /* 0x0000000207967825 */ /* 0x010fca00078e0296 */
[----:B------:R-:W4:Y:S04]  /*55d0*/  LDG.E.U16 R209, desc[UR10][R150.64] ;  /* 0x0000000a96d17981 */ /* 0x000f28000c1e1500 */
[----:B------:R-:W2:Y:S01]  /*55e0*/  LDL.64 R150, [R1+0xc0] ;  /* 0x0000c00001967983 */ /* 0x000ea20000100a00 */
[----:B0-----:R-:W-:-:S03]  /*55f0*/  IMAD.WIDE R152, R7, 0x2, R244 ;  /* 0x0000000207987825 */ /* 0x001fc600078e02f4 */
[----:B------:R-:W4:Y:S01]  /*5600*/  LDL.64 R244, [R1+0x40] ;  /* 0x0000400001f47983 */ /* 0x000f220000100a00 */
[----:B-1----:R-:W-:-:S03]  /*5610*/  IMAD.WIDE R154, R7, 0x2, R212 ;  /* 0x00000002079a7825 */ /* 0x002fc600078e02d4 */
[----:B------:R-:W4:Y:S04]  /*5620*/  LDG.E.U16 R212, desc[UR10][R152.64] ;  /* 0x0000000a98d47981 */ /* 0x000f28000c1e1500 */
[----:B------:R3:W4:Y:S02]  /*5630*/  LDG.E.U16 R213, desc[UR10][R154.64] ;  /* 0x0000000a9ad57981 */ /* 0x000724000c1e1500 */
[----:B---3--:R-:W-:-:S05]  /*5640*/  IMAD.WIDE R154, R7, 0x2, R216 ;  /* 0x00000002079a7825 */ /* 0x008fca00078e02d8 */
[----:B------:R-:W3:Y:S01]  /*5650*/  LDG.E.U16 R220, desc[UR10][R154.64] ;  /* 0x0000000a9adc7981 */ /* 0x000ee2000c1e1500 */
[----:B-----5:R-:W-:-:S03]  /*5660*/  IMAD.WIDE R152, R7, 0x2, R162 ;  /* 0x0000000207987825 */ /* 0x020fc600078e02a2 */
[----:B------:R-:W5:Y:S04]  /*5670*/  LDL.64 R162, [R1+0xc8] ;  /* 0x0000c80001a27983 */ /* 0x000f680000100a00 */
[----:B------:R0:W3:Y:S04]  /*5680*/  LDG.E.U16 R217, desc[UR10][R152.64] ;  /* 0x0000000a98d97981 */ /* 0x0000e8000c1e1500 */
[----:B------:R-:W0:Y:S01]  /*5690*/  LDL.64 R152, [R1+0x80] ;  /* 0x0000800001987983 */ /* 0x000e220000100a00 */
[----:B--2---:R-:W-:-:S05]  /*56a0*/  IMAD.WIDE R150, R7, 0x2, R150 ;  /* 0x0000000207967825 */ /* 0x004fca00078e0296 */
[----:B------:R1:W2:Y:S04]  /*56b0*/  LDG.E.U16 R216, desc[UR10][R150.64] ;  /* 0x0000000a96d87981 */ /* 0x0002a8000c1e1500 */
[----:B------:R-:W1:Y:S01]  /*56c0*/  LDL.64 R150, [R1+0x90] ;  /* 0x0000900001967983 */ /* 0x000e620000100a00 */
[----:B0-----:R-:W-:-:S05]  /*56d0*/  IMAD.WIDE R152, R7, 0x2, R152 ;  /* 0x0000000207987825 */ /* 0x001fca00078e0298 */
[----:B------:R0:W3:Y:S04]  /*56e0*/  LDG.E.U16 R224, desc[UR10][R152.64] ;  /* 0x0000000a98e07981 */ /* 0x0000e8000c1e1500 */
[----:B------:R-:W0:Y:S01]  /*56f0*/  LDL.64 R152, [R1+0x50] ;  /* 0x0000500001987983 */ /* 0x000e220000100a00 */
[----:B-1----:R-:W-:-:S05]  /*5700*/  IMAD.WIDE R150, R7, 0x2, R150 ;  /* 0x0000000207967825 */ /* 0x002fca00078e0296 */
[----:B------:R1:W3:Y:S04]  /*5710*/  LDG.E.U16 R222, desc[UR10][R150.64] ;  /* 0x0000000a96de7981 */ /* 0x0002e8000c1e1500 */
[----:B------:R-:W1:Y:S01]  /*5720*/  LDL.64 R150, [R1+0x60] ;  /* 0x0000600001967983 */ /* 0x000e620000100a00 */
[----:B0-----:R-:W-:-:S05]  /*5730*/  IMAD.WIDE R152, R7, 0x2, R152 ;  /* 0x0000000207987825 */ /* 0x001fca00078e0298 */
[----:B------:R0:W3:Y:S04]  /*5740*/  LDG.E.U16 R230, desc[UR10][R152.64] ;  /* 0x0000000a98e67981 */ /* 0x0000e8000c1e1500 */
[----:B------:R-:W0:Y:S01]  /*5750*/  LDL.64 R152, [R1+0xd8] ;  /* 0x0000d80001987983 */ /* 0x000e220000100a00 */
[----:B-1----:R-:W-:-:S05]  /*5760*/  IMAD.WIDE R150, R7, 0x2, R150 ;  /* 0x0000000207967825 */ /* 0x002fca00078e0296 */
[----:B------:R1:W3:Y:S04]  /*5770*/  LDG.E.U16 R228, desc[UR10][R150.64] ;  /* 0x0000000a96e47981 */ /* 0x0002e8000c1e1500 */
[----:B------:R-:W1:Y:S01]  /*5780*/  LDL.64 R150, [R1+0xe8] ;  /* 0x0000e80001967983 */ /* 0x000e620000100a00 */
[----:B------:R-:W-:-:S03]  /*5790*/  IMAD.WIDE R154, R7, 0x2, R242 ;  /* 0x00000002079a7825 */ /* 0x000fc600078e02f2 */
[----:B------:R-:W2:Y:S04]  /*57a0*/  LDL.64 R242, [R1+0x98] ;  /* 0x0000980001f27983 */ /* 0x000ea80000100a00 */
[----:B------:R4:W3:Y:S01]  /*57b0*/  LDG.E.U16 R226, desc[UR10][R154.64] ;  /* 0x0000000a9ae27981 */ /* 0x0008e2000c1e1500 */
[----:B0-----:R-:W-:-:S05]  /*57c0*/  IMAD.WIDE R152, R7, 0x2, R152 ;  /* 0x0000000207987825 */ /* 0x001fca00078e0298 */
[----:B------:R-:W3:Y:S04]  /*57d0*/  LDG.E.U16 R236, desc[UR10][R152.64] ;  /* 0x0000000a98ec7981 */ /* 0x000ee8000c1e1500 */
[----:B------:R-:W3:Y:S01]  /*57e0*/  LDL.64 R152, [R1+0xa8] ;  /* 0x0000a80001987983 */ /* 0x000ee20000100a00 */
[----:B-1----:R-:W-:-:S05]  /*57f0*/  IMAD.WIDE R150, R7, 0x2, R150 ;  /* 0x0000000207967825 */ /* 0x002fca00078e0296 */
[----:B------:R-:W3:Y:S04]  /*5800*/  LDG.E.U16 R234, desc[UR10][R150.64] ;  /* 0x0000000a96ea7981 */ /* 0x000ee8000c1e1500 */
[----:B------:R-:W3:Y:S01]  /*5810*/  LDL.64 R150, [R1+0xb8] ;  /* 0x0000b80001967983 */ /* 0x000ee20000100a00 */
[----:B----4-:R-:W-:-:S03]  /*5820*/  IMAD.WIDE R154, R7, 0x2, R244 ;  /* 0x00000002079a7825 */ /* 0x010fc600078e02f4 */
[----:B------:R-:W4:Y:S04]  /*5830*/  LDL.64 R244, [R1+0x68] ;  /* 0x0000680001f47983 */ /* 0x000f280000100a00 */
[----:B------:R5:W4:Y:S02]  /*5840*/  LDG.E.U16 R232, desc[UR10][R154.64] ;  /* 0x0000000a9ae87981 */ /* 0x000b24000c1e1500 */
[C---:B-----5:R-:W-:Y:S02]  /*5850*/  IMAD.WIDE R154, R7.reuse, 0x2, R162 ;  /* 0x00000002079a7825 */ /* 0x060fe400078e02a2 */
[----:B------:R-:W5:Y:S04]  /*5860*/  LDL.64 R162, [R1+0x38] ;  /* 0x0000380001a27983 */ /* 0x000f680000100a00 */
[----:B------:R2:W5:Y:S02]  /*5870*/  LDG.E.U16 R238, desc[UR10][R154.64] ;  /* 0x0000000a9aee7981 */ /* 0x000564000c1e1500 */
[----:B--2---:R-:W-:-:S05]  /*5880*/  IMAD.WIDE R154, R7, 0x2, R242 ;  /* 0x00000002079a7825 */ /* 0x004fca00078e02f2 */
[----:B------:R4:W2:Y:S01]  /*5890*/  LDG.E.U16 R243, desc[UR10][R154.64] ;  /* 0x0000000a9af37981 */ /* 0x0008a2000c1e1500 */
[----:B---3--:R-:W-:-:S05]  /*58a0*/  IMAD.WIDE R152, R7, 0x2, R152 ;  /* 0x0000000207987825 */ /* 0x008fca00078e0298 */
[----:B------:R0:W3:Y:S04]  /*58b0*/  LDG.E.U16 R242, desc[UR10][R152.64] ;  /* 0x0000000a98f27981 */ /* 0x0000e8000c1e1500 */
[----:B------:R-:W0:Y:S01]  /*58c0*/  LDL.64 R152, [R1+0x78] ;  /* 0x0000780001987983 */ /* 0x000e220000100a00 */
[----:B------:R-:W-:-:S05]  /*58d0*/  IMAD.WIDE R150, R7, 0x2, R150 ;  /* 0x0000000207967825 */ /* 0x000fca00078e0296 */
[----:B------:R1:W2:Y:S04]  /*58e0*/  LDG.E.U16 R240, desc[UR10][R150.64] ;  /* 0x0000000a96f07981 */ /* 0x0002a8000c1e1500 */
[----:B------:R-:W1:Y:S01]  /*58f0*/  LDL.64 R150, [R1+0x88] ;  /* 0x0000880001967983 */ /* 0x000e620000100a00 */
[----:B----4-:R-:W-:-:S05]  /*5900*/  IMAD.WIDE R154, R7, 0x2, R244 ;  /* 0x00000002079a7825 */ /* 0x010fca00078e02f4 */
[----:B------:R5:W4:Y:S01]  /*5910*/  LDG.E.U16 R244, desc[UR10][R154.64] ;  /* 0x0000000a9af47981 */ /* 0x000b22000c1e1500 */
[----:B0-----:R-:W-:-:S05]  /*5920*/  IMAD.WIDE R152, R7, 0x2, R152 ;  /* 0x0000000207987825 */ /* 0x001fca00078e0298 */
[----:B------:R0:W4:Y:S04]  /*5930*/  LDG.E.U16 R246, desc[UR10][R152.64] ;  /* 0x0000000a98f67981 */ /* 0x000128000c1e1500 */
[----:B------:R-:W0:Y:S01]  /*5940*/  LDL.64 R152, [R1+0x48] ;  /* 0x0000480001987983 */ /* 0x000e220000100a00 */
[----:B-1----:R-:W-:-:S05]  /*5950*/  IMAD.WIDE R150, R7, 0x2, R150 ;  /* 0x0000000207967825 */ /* 0x002fca00078e0296 */
[----:B------:R1:W4:Y:S04]  /*5960*/  LDG.E.U16 R245, desc[UR10][R150.64] ;  /* 0x0000000a96f57981 */ /* 0x000328000c1e1500 */
[----:B------:R-:W1:Y:S01]  /*5970*/  LDL.64 R150, [R1+0x58] ;  /* 0x0000580001967983 */ /* 0x000e620000100a00 */
[----:B-----5:R-:W-:-:S03]  /*5980*/  IMAD.WIDE R154, R7, 0x2, R162 ;  /* 0x00000002079a7825 */ /* 0x020fc600078e02a2 */
[----:B------:R-:W-:Y:S04]  /*5990*/  LDS R163, [R223] ;  /* 0x00000000dfa37984 */ /* 0x000fe80000000800 */
[----:B------:R5:W4:Y:S04]  /*59a0*/  LDG.E.U16 R154, desc[UR10][R154.64] ;  /* 0x0000000a9a9a7981 */ /* 0x000b28000c1e1500 */
[----:B------:R-:W-:Y:S01]  /*59b0*/  LDS R162, [R221] ;  /* 0x00000000dda27984 */ /* 0x000fe20000000800 */
[----:B0-----:R-:W-:-:S06]  /*59c0*/  IMAD.WIDE R152, R7, 0x2, R152 ;  /* 0x0000000207987825 */ /* 0x001fcc00078e0298 */
[----:B------:R-:W4:Y:S01]  /*59d0*/  LDG.E.U16 R152, desc[UR10][R152.64] ;  /* 0x0000000a98987981 */ /* 0x000f22000c1e1500 */
[----:B-1----:R-:W-:-:S06]  /*59e0*/  IMAD.WIDE R150, R7, 0x2, R150 ;  /* 0x0000000207967825 */ /* 0x002fcc00078e0296 */
[----:B------:R0:W4:Y:S01]  /*59f0*/  LDG.E.U16 R150, desc[UR10][R150.64] ;  /* 0x0000000a96967981 */ /* 0x000122000c1e1500 */
[----:B-----5:R-:W1:Y:S03]  /*5a00*/  S2R R155, SR_TID.X ;  /* 0x00000000009b7919 */ /* 0x020e660000002100 */
[----:B0-----:R-:W0:Y:S04]  /*5a10*/  LDS R151, [R164] ;  /* 0x00000000a4977984 */ /* 0x001e280000000800 */
[----:B------:R-:W-:Y:S01]  /*5a20*/  LDS R164, [R225] ;  /* 0x00000000e1a47984 */ /* 0x000fe20000000800 */
[----:B------:R-:W-:Y:S01]  /*5a30*/  BAR.SYNC.DEFER_BLOCKING 0x0 ;  /* 0x0000000000007b1d */ /* 0x000fe20000010000 */
[----:B------:R-:W-:-:S02]  /*5a40*/  F2FP.BF16.F32.PACK_AB R76, R83, R76 ;  /* 0x0000004c534c723e */ /* 0x000fc400000010ff */
[----:B------:R-:W-:Y:S02]  /*5a50*/  F2FP.BF16.F32.PACK_AB R77, R77, R82 ;  /* 0x000000524d4d723e */ /* 0x000fe400000010ff */
[----:B------:R-:W-:Y:S02]  /*5a60*/  F2FP.BF16.F32.PACK_AB R78, R78, R81 ;  /* 0x000000514e4e723e */ /* 0x000fe400000010ff */
[----:B------:R-:W-:Y:S01]  /*5a70*/  F2FP.BF16.F32.PACK_AB R79, R79, R80 ;  /* 0x000000504f4f723e */ /* 0x000fe200000010ff */
[----:B------:R1:W-:Y:S04]  /*5a80*/  STS.U16 [R5+UR8], R116 ;  /* 0x0000007405007988 */ /* 0x0003e80008000408 */
[----:B------:R5:W-:Y:S01]  /*5a90*/  STS.U16 [R5+UR8+0x400], R11 ;  /* 0x0004000b05007988 */ /* 0x000be20008000408 */
[----:B-1----:R-:W-:-:S02]  /*5aa0*/  LOP3.LUT R116, R155, 0x7, RZ, 0xc0, !PT ;  /* 0x000000079b747812 */ /* 0x002fc400078ec0ff */
[----:B-----5:R-:W-:-:S03]  /*5ab0*/  LOP3.LUT R11, R155, 0xe0, RZ, 0xc0, !PT ;  /* 0x000000e09b0b7812 */ /* 0x020fc600078ec0ff */
[----:B------:R-:W-:Y:S02]  /*5ac0*/  IMAD.SHL.U32 R153, R116, 0x10, RZ ;  /* 0x0000001074997824 */ /* 0x000fe400078e00ff */
[----:B0-----:R-:W-:Y:S01]  /*5ad0*/  FFMA R198, R112, R198, R151 ;  /* 0x000000c670c67223 */ /* 0x001fe20000000097 */
[----:B------:R-:W-:Y:S01]  /*5ae0*/  LOP3.LUT R151, R155, 0x1f, RZ, 0xc0, !PT ;  /* 0x0000001f9b977812 */ /* 0x000fe200078ec0ff */
[--C-:B------:R-:W-:Y:S01]  /*5af0*/  IMAD R116, R116, 0x4, R11.reuse ;  /* 0x0000000474747824 */ /* 0x100fe200078e020b */
[----:B------:R-:W-:Y:S02]  /*5b00*/  SHF.R.U32.HI R11, RZ, 0x1, R11 ;  /* 0x00000001ff0b7819 */ /* 0x000fe4000001160b */
[----:B------:R-:W-:Y:S02]  /*5b10*/  LEA R151, R151, UR8, 0x7 ;  /* 0x0000000897977c11 */ /* 0x000fe4000f8e38ff */
[----:B------:R-:W-:Y:S01]  /*5b20*/  LOP3.LUT R11, R153, R11, RZ, 0x3c, !PT ;  /* 0x0000000b990b7212 */ /* 0x000fe200078e3cff */
[----:B------:R-:W-:Y:S04]  /*5b30*/  STS.U16 [R5+UR8+0x800], R86 ;  /* 0x0008005605007988 */ /* 0x000fe80008000408 */
[----:B------:R-:W-:Y:S01]  /*5b40*/  IMAD.IADD R151, R11, 0x1, R151 ;  /* 0x000000010b977824 */ /* 0x000fe200078e0297 */
[----:B------:R-:W-:Y:S01]  /*5b50*/  STS.U16 [R5+UR8+0xc00], R88 ;  /* 0x000c005805007988 */ /* 0x000fe20008000408 */
[----:B------:R-:W-:-:S03]  /*5b60*/  SHF.L.U32 R11, R155, 0x7, RZ ;  /* 0x000000079b0b7819 */ /* 0x000fc600000006ff */
        /* <DEDUP_REMOVED lines=51> */
[----:B--2---:R-:W-:Y:S04]  /*5ea0*/  STS.U16 [R247+UR8+0x5e00], R240 ;  /* 0x005e00f0f7007988 */ /* 0x004fe80008000408 */
[----:B---3--:R-:W-:Y:S04]  /*5eb0*/  STS.U16 [R247+UR8+0x6200], R242 ;  /* 0x006200f2f7007988 */ /* 0x008fe80008000408 */
[----:B------:R-:W-:Y:S04]  /*5ec0*/  STS.U16 [R247+UR8+0x6600], R243 ;  /* 0x006600f3f7007988 */ /* 0x000fe80008000408 */
[----:B----4-:R-:W-:Y:S04]  /*5ed0*/  STS.U16 [R247+UR8+0x6a00], R245 ;  /* 0x006a00f5f7007988 */ /* 0x010fe80008000408 */
[----:B------:R-:W-:Y:S04]  /*5ee0*/  STS.U16 [R247+UR8+0x6e00], R246 ;  /* 0x006e00f6f7007988 */ /* 0x000fe80008000408 */
[----:B------:R-:W-:Y:S04]  /*5ef0*/  STS.U16 [R247+UR8+0x7200], R244 ;  /* 0x007200f4f7007988 */ /* 0x000fe80008000408 */
[----:B------:R-:W-:Y:S04]  /*5f00*/  STS.U16 [R247+UR8+0x7600], R150 ;  /* 0x00760096f7007988 */ /* 0x000fe80008000408 */
[----:B------:R1:W-:Y:S04]  /*5f10*/  STS.U16 [R247+UR8+0x7a00], R152 ;  /* 0x007a0098f7007988 */ /* 0x0003e80008000408 */
[----:B------:R2:W-:Y:S04]  /*5f20*/  STS.U16 [R247+UR8+0x7e00], R154 ;  /* 0x007e009af7007988 */ /* 0x0005e80008000408 */
[----:B------:R3:W-:Y:S01]  /*5f30*/  STSM.16.M88.4 [R151+0xc000], R76 ;  /* 0x00c0004c97007844 */ /* 0x0007e20000000200 */
[----:B------:R-:W-:-:S04]  /*5f40*/  LOP3.LUT R11, R153, 0x780, R11, 0xf8, !PT ;  /* 0x00000780990b7812 */ /* 0x000fc800078ef80b */
[----:B------:R-:W-:Y:S01]  /*5f50*/  LOP3.LUT R11, R11, 0x10, R155, 0x78, !PT ;  /* 0x000000100b0b7812 */ /* 0x000fe200078e789b */
[----:B------:R-:W-:Y:S01]  /*5f60*/  BAR.SYNC.DEFER_BLOCKING 0x0 ;  /* 0x0000000000007b1d */ /* 0x000fe20000010000 */
[----:B------:R-:W-:-:S05]  /*5f70*/  IMAD.SHL.U32 R155, R155, 0x2, RZ ;  /* 0x000000029b9b7824 */ /* 0x000fca00078e00ff */
[----:B------:R-:W-:-:S05]  /*5f80*/  LOP3.LUT R153, R153, 0x30, R155, 0x78, !PT ;  /* 0x0000003099997812 */ /* 0x000fca00078e789b */
[----:B------:R-:W-:Y:S01]  /*5f90*/  IMAD.U32 R116, R116, 0x20, R153 ;  /* 0x0000002074747824 */ /* 0x000fe200078e0099 */
[----:B------:R-:W-:Y:S04]  /*5fa0*/  LDSM.16.M88.4 R108, [R11+UR8+0xc000] ;  /* 0x00c000080b6c783b */ /* 0x000fe80008000200 */
[----:B------:R-:W4:Y:S04]  /*5fb0*/  LDSM.16.M88.4 R76, [R116+UR8] ;  /* 0x00000008744c783b */ /* 0x000f280008000200 */
[----:B------:R-:W5:Y:S04]  /*5fc0*/  LDSM.16.M88.4 R88, [R116+UR8+0x2000] ;  /* 0x002000087458783b */ /* 0x000f680008000200 */
[----:B------:R-:W5:Y:S04]  /*5fd0*/  LDSM.16.M88.4 R84, [R116+UR8+0x4000] ;  /* 0x004000087454783b */ /* 0x000f680008000200 */
[----:B------:R-:W5:Y:S04]  /*5fe0*/  LDSM.16.M88.4 R80, [R116+UR8+0x6000] ;  /* 0x006000087450783b */ /* 0x000f680008000200 */
[----:B------:R-:W5:Y:S01]  /*5ff0*/  LDSM.16.M88.4 R124, [R11+UR8+0xc800] ;  /* 0x00c800080b7c783b */ /* 0x000f620008000200 */
[C---:B0-----:R-:W-:Y:S01]  /*6000*/  FMUL R140, R112.reuse, R100 ;  /* 0x00000064708c7220 */ /* 0x041fe20000400000 */
[----:B------:R-:W-:Y:S01]  /*6010*/  LOP3.LUT R100, R11, 0x20, RZ, 0x3c, !PT ;  /* 0x000000200b647812 */ /* 0x000fe200078e3cff */
[C---:B-1----:R-:W-:Y:S01]  /*6020*/  FMUL R152, R112.reuse, R92 ;  /* 0x0000005c70987220 */ /* 0x042fe20000400000 */
[----:B------:R-:W-:Y:S01]  /*6030*/  FMUL R153, R112, R93 ;  /* 0x0000005d70997220 */ /* 0x000fe20000400000 */
[C---:B--2---:R-:W-:Y:S01]  /*6040*/  FMUL R154, R8.reuse, R94 ;  /* 0x0000005e089a7220 */ /* 0x044fe20000400000 */
[----:B------:R-:W-:Y:S01]  /*6050*/  FMUL R155, R8, R95 ;  /* 0x0000005f089b7220 */ /* 0x000fe20000400000 */
[----:B------:R-:W-:Y:S01]  /*6060*/  FMUL R141, R112, R101 ;  /* 0x00000065708d7220 */ /* 0x000fe20000400000 */
[C---:B------:R-:W-:Y:S01]  /*6070*/  FMUL R142, R8.reuse, R102 ;  /* 0x00000066088e7220 */ /* 0x040fe20000400000 */
[----:B------:R-:W-:Y:S01]  /*6080*/  FMUL R143, R8, R103 ;  /* 0x00000067088f7220 */ /* 0x000fe20000400000 */
[----:B------:R-:W0:Y:S01]  /*6090*/  LDSM.16.M88.4 R92, [R100+UR8+0xc000] ;  /* 0x00c00008645c783b */ /* 0x000e220008000200 */
[C---:B------:R-:W-:Y:S01]  /*60a0*/  FMUL R148, R112.reuse, R104 ;  /* 0x0000006870947220 */ /* 0x040fe20000400000 */
[----:B------:R-:W-:Y:S01]  /*60b0*/  FMUL R149, R112, R105 ;  /* 0x0000006970957220 */ /* 0x000fe20000400000 */
[C---:B------:R-:W-:Y:S01]  /*60c0*/  FMUL R150, R8.reuse, R106 ;  /* 0x0000006a08967220 */ /* 0x040fe20000400000 */
[----:B---3--:R-:W-:Y:S01]  /*60d0*/  FMUL R151, R8, R107 ;  /* 0x0000006b08977220 */ /* 0x008fe20000400000 */
[C---:B------:R-:W-:Y:S01]  /*60e0*/  FMUL R96, R112.reuse, R96 ;  /* 0x0000006070607220 */ /* 0x040fe20000400000 */
[----:B------:R-:W-:Y:S01]  /*60f0*/  FMUL R97, R112, R97 ;  /* 0x0000006170617220 */ /* 0x000fe20000400000 */
[C---:B------:R-:W-:Y:S01]  /*6100*/  FMUL R98, R8.reuse, R98 ;  /* 0x0000006208627220 */ /* 0x040fe20000400000 */
[----:B------:R-:W-:Y:S01]  /*6110*/  FMUL R99, R8, R99 ;  /* 0x0000006308637220 */ /* 0x000fe20000400000 */
[----:B------:R-:W1:Y:S01]  /*6120*/  LDSM.16.M88.4 R100, [R100+UR8+0xc800] ;  /* 0x00c800086464783b */ /* 0x000e620008000200 */
[C---:B------:R-:W-:Y:S01]  /*6130*/  FMUL R104, R9.reuse, R120 ;  /* 0x0000007809687220 */ /* 0x040fe20000400000 */
[C---:B------:R-:W-:Y:S01]  /*6140*/  FMUL R105, R9.reuse, R121 ;  /* 0x0000007909697220 */ /* 0x040fe20000400000 */
[C---:B------:R-:W-:Y:S01]  /*6150*/  FMUL R106, R10.reuse, R122 ;  /* 0x0000007a0a6a7220 */ /* 0x040fe20000400000 */
[C---:B------:R-:W-:Y:S01]  /*6160*/  FMUL R107, R10.reuse, R123 ;  /* 0x0000007b0a6b7220 */ /* 0x040fe20000400000 */
[----:B----4-:R-:W-:Y:S01]  /*6170*/  HMMA.16816.F32.BF16 R140, R108, R76, R140 ;  /* 0x0000004c6c8c723c */ /* 0x010fe2000004188c */
[C---:B------:R-:W-:Y:S01]  /*6180*/  FMUL R112, R9.reuse, R132 ;  /* 0x0000008409707220 */ /* 0x040fe20000400000 */
[----:B------:R-:W-:Y:S01]  /*6190*/  FMUL R113, R9, R133 ;  /* 0x0000008509717220 */ /* 0x000fe20000400000 */
[C---:B------:R-:W-:Y:S01]  /*61a0*/  FMUL R114, R10.reuse, R134 ;  /* 0x000000860a727220 */ /* 0x040fe20000400000 */
[----:B------:R-:W-:-:S02]  /*61b0*/  FMUL R115, R10, R135 ;  /* 0x000000870a737220 */ /* 0x000fc40000400000 */
[C---:B-----5:R-:W-:Y:S01]  /*61c0*/  HMMA.16816.F32.BF16 R148, R108.reuse, R88, R148 ;  /* 0x000000586c94723c */ /* 0x060fe20000041894 */
[C---:B------:R-:W-:Y:S01]  /*61d0*/  FMUL R136, R9.reuse, R136 ;  /* 0x0000008809887220 */ /* 0x040fe20000400000 */
[C---:B------:R-:W-:Y:S01]  /*61e0*/  FMUL R137, R9.reuse, R137 ;  /* 0x0000008909897220 */ /* 0x040fe20000400000 */
[C---:B------:R-:W-:Y:S01]  /*61f0*/  FMUL R138, R10.reuse, R138 ;  /* 0x0000008a0a8a7220 */ /* 0x040fe20000400000 */
[C---:B------:R-:W-:Y:S02]  /*6200*/  FMUL R139, R10.reuse, R139 ;  /* 0x0000008b0a8b7220 */ /* 0x040fe40000400000 */
[C---:B------:R-:W-:Y:S06]  /*6210*/  HMMA.16816.F32.BF16 R152, R108.reuse, R84, R152 ;  /* 0x000000546c98723c */ /* 0x040fec0000041898 */
[----:B------:R-:W-:Y:S07]  /*6220*/  HMMA.16816.F32.BF16 R96, R108, R80, R96 ;  /* 0x000000506c60723c */ /* 0x000fee0000041860 */
[C---:B------:R-:W-:Y:S01]  /*6230*/  FMUL R108, R9.reuse, R128 ;  /* 0x00000080096c7220 */ /* 0x040fe20000400000 */
[----:B------:R-:W-:Y:S01]  /*6240*/  FMUL R109, R9, R129 ;  /* 0x00000081096d7220 */ /* 0x000fe20000400000 */
[C---:B------:R-:W-:Y:S01]  /*6250*/  FMUL R110, R10.reuse, R130 ;  /* 0x000000820a6e7220 */ /* 0x040fe20000400000 */
[----:B------:R-:W-:Y:S01]  /*6260*/  FMUL R111, R10, R131 ;  /* 0x000000830a6f7220 */ /* 0x000fe20000400000 */
[----:B------:R-:W-:Y:S01]  /*6270*/  HMMA.16816.F32.BF16 R104, R124, R76, R104 ;  /* 0x0000004c7c68723c */ /* 0x000fe20000041868 */
[----:B------:R-:W-:-:S05]  /*6280*/  LOP3.LUT R144, R11, 0x40, RZ, 0x3c, !PT ;  /* 0x000000400b907812 */ /* 0x000fca00078e3cff */
[C---:B------:R-:W-:Y:S01]  /*6290*/  HMMA.16816.F32.BF16 R108, R124.reuse, R88, R108 ;  /* 0x000000587c6c723c */ /* 0x040fe2000004186c */
[----:B------:R-:W-:Y:S01]  /*62a0*/  LOP3.LUT R76, R116, 0x40, RZ, 0x3c, !PT ;  /* 0x00000040744c7812 */ /* 0x000fe200078e3cff */
[----:B------:R-:W2:Y:S04]  /*62b0*/  S2R R201, SR_CTAID.X ;  /* 0x0000000000c97919 */ /* 0x000ea80000002500 */
[C---:B------:R-:W-:Y:S01]  /*62c0*/  HMMA.16816.F32.BF16 R112, R124.reuse, R84, R112 ;  /* 0x000000547c70723c */ /* 0x040fe20000041870 */
[----:B------:R-:W-:Y:S01]  /*62d0*/  LDSM.16.M88.4 R116, [R144+UR8+0xc000] ;  /* 0x00c000089074783b */ /* 0x000fe20008000200 */
[----:B------:R-:W-:Y:S01]  /*62e0*/  LOP3.LUT R11, R11, 0x60, RZ, 0x3c, !PT ;  /* 0x000000600b0b7812 */ /* 0x000fe200078e3cff */
[----:B------:R-:W3:Y:S02]  /*62f0*/  LDC R88, c[0x0][0x264] ;  /* 0x00009900ff587b82 */ /* 0x000ee40000000800 */
[----:B------:R-:W4:Y:S01]  /*6300*/  LDSM.16.M88.4 R120, [R76+UR8] ;  /* 0x000000084c78783b */ /* 0x000f220008000200 */
[----:B------:R-:W-:Y:S03]  /*6310*/  HMMA.16816.F32.BF16 R124, R124, R80, R136 ;  /* 0x000000507c7c723c */ /* 0x000fe60000041888 */
[----:B------:R-:W5:Y:S04]  /*6320*/  LDSM.16.M88.4 R128, [R76+UR8+0x2000] ;  /* 0x002000084c80783b */ /* 0x000f680008000200 */
[----:B------:R-:W3:Y:S04]  /*6330*/  LDSM.16.M88.4 R132, [R76+UR8+0x4000] ;  /* 0x004000084c84783b */ /* 0x000ee80008000200 */
[----:B------:R-:W3:Y:S04]  /*6340*/  LDSM.16.M88.4 R136, [R76+UR8+0x6000] ;  /* 0x006000084c88783b */ /* 0x000ee80008000200 */
[----:B------:R-:W3:Y:S01]  /*6350*/  LDSM.16.M88.4 R144, [R144+UR8+0xc800] ;  /* 0x00c800089090783b */ /* 0x000ee20008000200 */
[C---:B0-----:R-:W-:Y:S06]  /*6360*/  HMMA.16816.F32.BF16 R140, R92.reuse, R78, R140 ;  /* 0x0000004e5c8c723c */ /* 0x041fec000004188c */
[C---:B------:R-:W-:Y:S06]  /*6370*/  HMMA.16816.F32.BF16 R148, R92.reuse, R90, R148 ;  /* 0x0000005a5c94723c */ /* 0x040fec0000041894 */
[C---:B------:R-:W-:Y:S06]  /*6380*/  HMMA.16816.F32.BF16 R152, R92.reuse, R86, R152 ;  /* 0x000000565c98723c */ /* 0x040fec0000041898 */
[----:B------:R-:W-:Y:S06]  /*6390*/  HMMA.16816.F32.BF16 R96, R92, R82, R96 ;  /* 0x000000525c60723c */ /* 0x000fec0000041860 */
[C---:B-1----:R-:W-:Y:S01]  /*63a0*/  HMMA.16816.F32.BF16 R104, R100.reuse, R78, R104 ;  /* 0x0000004e6468723c */ /* 0x042fe20000041868 */
[----:B------:R-:W0:Y:S05]  /*63b0*/  LDSM.16.M88.4 R76, [R11+UR8+0xc000] ;  /* 0x00c000080b4c783b */ /* 0x000e2a0008000200 */
[C---:B------:R-:W-:Y:S06]  /*63c0*/  HMMA.16816.F32.BF16 R108, R100.reuse, R90, R108 ;  /* 0x0000005a646c723c */ /* 0x040fec000004186c */
[C---:B------:R-:W-:Y:S06]  /*63d0*/  HMMA.16816.F32.BF16 R112, R100.reuse, R86, R112 ;  /* 0x000000566470723c */ /* 0x040fec0000041870 */
[----:B------:R-:W-:Y:S01]  /*63e0*/  HMMA.16816.F32.BF16 R124, R100, R82, R124 ;  /* 0x00000052647c723c */ /* 0x000fe2000004187c */
[----:B------:R1:W0:Y:S01]  /*63f0*/  LDSM.16.M88.4 R80, [R11+UR8+0xc800] ;  /* 0x00c800080b50783b */ /* 0x0002220008000200 */
[----:B--2---:R-:W-:-:S04]  /*6400*/  IMAD.SHL.U32 R201, R201, 0x20, RZ ;  /* 0x00000020c9c97824 */ /* 0x004fc800078e00ff */
[C---:B----4-:R-:W-:Y:S01]  /*6410*/  HMMA.16816.F32.BF16 R140, R116.reuse, R120, R140 ;  /* 0x00000078748c723c */ /* 0x050fe2000004188c */
[----:B-1----:R-:W1:Y:S05]  /*6420*/  LDC R11, c[0x0][0x254] ;  /* 0x00009500ff0b7b82 */ /* 0x002e6a0000000800 */
[C---:B-----5:R-:W-:Y:S06]  /*6430*/  HMMA.16816.F32.BF16 R148, R116.reuse, R128, R148 ;  /* 0x000000807494723c */ /* 0x060fec0000041894 */
[C---:B---3--:R-:W-:Y:S06]  /*6440*/  HMMA.16816.F32.BF16 R152, R116.reuse, R132, R152 ;  /* 0x000000847498723c */ /* 0x048fec0000041898 */
[----:B------:R-:W-:Y:S06]  /*6450*/  HMMA.16816.F32.BF16 R96, R116, R136, R96 ;  /* 0x000000887460723c */ /* 0x000fec0000041860 */
[C---:B------:R-:W-:Y:S06]  /*6460*/  HMMA.16816.F32.BF16 R84, R144.reuse, R120, R104 ;  /* 0x000000789054723c */ /* 0x040fec0000041868 */
[C---:B------:R-:W-:Y:S06]  /*6470*/  HMMA.16816.F32.BF16 R108, R144.reuse, R128, R108 ;  /* 0x00000080906c723c */ /* 0x040fec000004186c */
[C---:B------:R-:W-:Y:S06]  /*6480*/  HMMA.16816.F32.BF16 R112, R144.reuse, R132, R112 ;  /* 0x000000849070723c */ /* 0x040fec0000041870 */
[----:B------:R-:W-:Y:S01]  /*6490*/  HMMA.16816.F32.BF16 R124, R144, R136, R124 ;  /* 0x00000088907c723c */ /* 0x000fe2000004187c */
[----:B------:R-:W-:Y:S01]  /*64a0*/  UIADD3 UR4, UR4, 0x40, URZ ;  /* 0x0000004004047890 */ /* 0x000fe2000fffe03f */
[----:B------:R-:W-:-:S05]  /*64b0*/  VIADD R201, R201, 0x20 ;  /* 0x00000020c9c97836 */ /* 0x000fca0000000000 */
[----:B------:R-:W-:Y:S01]  /*64c0*/  ISETP.LE.AND P2, PT, R201, UR4, PT ;  /* 0x00000004c9007c0c */ /* 0x000fe2000bf43270 */
[----:B0-----:R-:W-:Y:S01]  /*64d0*/  HMMA.16816.F32.BF16 R100, R76, R122, R140 ;  /* 0x0000007a4c64723c */ /* 0x001fe2000004188c */
[----:B------:R-:W-:Y:S01]  /*64e0*/  FFMA R197, R8, R197, R164 ;  /* 0x000000c508c57223 */ /* 0x000fe200000000a4 */
[----:B------:R-:W-:Y:S01]  /*64f0*/  FFMA R196, R9, R196, R163 ;  /* 0x000000c409c47223 */ /* 0x000fe200000000a3 */
[----:B------:R-:W-:-:S03]  /*6500*/  FFMA R165, R10, R165, R162 ;  /* 0x000000a50aa57223 */ /* 0x000fc600000000a2 */
[----:B------:R-:W-:Y:S01]  /*6510*/  HMMA.16816.F32.BF16 R104, R76, R130, R148 ;  /* 0x000000824c68723c */ /* 0x000fe20000041894 */
[----:B-1----:R-:W-:Y:S01]  /*6520*/  IMAD R6, R11, 0x40, R6 ;  /* 0x000000400b067824 */ /* 0x002fe200078e0206 */
[----:B------:R-:W-:-:S04]  /*6530*/  LEA R7, R88, R7, 0x6 ;  /* 0x0000000758077211 */ /* 0x000fc800078e30ff */
[----:B------:R-:W-:Y:S01]  /*6540*/  HMMA.16816.F32.BF16 R92, R76, R134, R152 ;  /* 0x000000864c5c723c */ /* 0x000fe20000041898 */
[----:B------:R-:W-:Y:S01]  /*6550*/  IMAD.MOV.U32 R8, RZ, RZ, R4 ;  /* 0x000000ffff087224 */ /* 0x000fe200078e0004 */
[----:B------:R-:W-:-:S04]  /*6560*/  MOV R9, R0 ;  /* 0x0000000000097202 */ /* 0x000fc80000000f00 */
[----:B------:R-:W-:Y:S01]  /*6570*/  HMMA.16816.F32.BF16 R96, R76, R138, R96 ;  /* 0x0000008a4c60723c */ /* 0x000fe20000041860 */
[----:B------:R-:W-:Y:S02]  /*6580*/  IMAD.MOV.U32 R10, RZ, RZ, R3 ;  /* 0x000000ffff0a7224 */ /* 0x000fe400078e0003 */
[----:B------:R-:W-:-:S03]  /*6590*/  IMAD.MOV.U32 R11, RZ, RZ, R2 ;  /* 0x000000ffff0b7224 */ /* 0x000fc600078e0002 */
[C---:B------:R-:W-:Y:S06]  /*65a0*/  HMMA.16816.F32.BF16 R120, R80.reuse, R122, R84 ;  /* 0x0000007a5078723c */ /* 0x040fec0000041854 */
[C---:B------:R-:W-:Y:S06]  /*65b0*/  HMMA.16816.F32.BF16 R128, R80.reuse, R130, R108 ;  /* 0x000000825080723c */ /* 0x040fec000004186c */
[C---:B------:R-:W-:Y:S06]  /*65c0*/  HMMA.16816.F32.BF16 R132, R80.reuse, R134, R112 ;  /* 0x000000865084723c */ /* 0x040fec0000041870 */
[----:B------:R-:W-:Y:S01]  /*65d0*/  HMMA.16816.F32.BF16 R136, R80, R138, R124 ;  /* 0x0000008a5088723c */ /* 0x000fe2000004187c */
[----:B------:R-:W-:-:S08]  /*65e0*/  NOP ;  /* 0x0000000000007918 */ /* 0x000fd00000000000 */
[----:B------:R-:W-:-:S15]  /*65f0*/  @!P2 BRA `(.L_x_9) ;  /* 0xffffffc8009ca947 */ /* 0x000fde000383ffff */
.L_x_0:
[----:B------:R-:W0:Y:S01]  /*6600*/  S2R R5, SR_TID.X ;  /* 0x0000000000057919 */ /* 0x000e220000002100 */
[----:B------:R-:W-:Y:S01]  /*6610*/  FSETP.GEU.AND P4, PT, R197, 1.175494350822287508e-38, PT ;  /* 0x00800000c500780b */ /* 0x000fe20003f8e000 */
[----:B------:R-:W1:Y:S01]  /*6620*/  LDC R68, c[0x0][0x278] ;  /* 0x00009e00ff447b82 */ /* 0x000e620000000800 */
[----:B------:R-:W-:Y:S01]  /*6630*/  FSETP.GEU.AND P5, PT, R196, 1.175494350822287508e-38, PT ;  /* 0x00800000c400780b */ /* 0x000fe20003fae000 */
[----:B------:R-:W2:Y:S01]  /*6640*/  S2R R77, SR_CTAID.X ;  /* 0x00000000004d7919 */ /* 0x000ea20000002500 */
[C---:B------:R-:W-:Y:S01]  /*6650*/  FSETP.GT.AND P2, PT, |R165|.reuse, 8.50705917302346158658e+37, PT ;  /* 0x7e800000a500780b */ /* 0x040fe20003f44200 */
[----:B------:R-:W-:Y:S01]  /*6660*/  ULDC.64 UR6, c[0x0][0x270] ;  /* 0x00009c0000067ab9 */ /* 0x000fe20000000a00 */
[C---:B------:R-:W-:Y:S01]  /*6670*/  FSETP.GEU.AND P1, PT, |R165|.reuse, 1.175494350822287508e-38, PT ;  /* 0x00800000a500780b */ /* 0x040fe20003f2e200 */
[----:B------:R-:W3:Y:S01]  /*6680*/  S2R R108, SR_TID.X ;  /* 0x00000000006c7919 */ /* 0x000ee20000002100 */
[----:B------:R-:W-:Y:S01]  /*6690*/  FSETP.GEU.AND P3, PT, R198, 1.175494350822287508e-38, PT ;  /* 0x00800000c600780b */ /* 0x000fe20003f6e000 */
[----:B------:R-:W4:Y:S01]  /*66a0*/  LDC.64 R70, c[0x0][0x228] ;  /* 0x00008a00ff467b82 */ /* 0x000f220000000a00 */
[----:B------:R-:W-:Y:S01]  /*66b0*/  FSETP.GEU.AND P6, PT, R165, 1.175494350822287508e-38, PT ;  /* 0x00800000a500780b */ /* 0x000fe20003fce000 */
[----:B------:R-:W-:Y:S01]  /*66c0*/  UIMAD UR6, UR9, UR6, URZ ;  /* 0x00000006090672a4 */ /* 0x000fe2000f8e023f */
[----:B------:R-:W-:-:S03]  /*66d0*/  FSEL R14, RZ, -23, P5 ;  /* 0xc1b80000ff0e7808 */ /* 0x000fc60002800000 */
[----:B------:R-:W-:Y:S02]  /*66e0*/  USHF.L.U32 UR5, UR6, 0x1, URZ ;  /* 0x0000000106057899 */ /* 0x000fe4000800063f */
[----:B------:R-:W-:Y:S01]  /*66f0*/  @P2 FMUL R139, R139, 0.25 ;  /* 0x3e8000008b8b2820 */ /* 0x000fe20000400000 */
[----:B------:R-:W-:Y:S01]  /*6700*/  @P2 FMUL R138, R138, 0.25 ;  /* 0x3e8000008a8a2820 */ /* 0x000fe20000400000 */
[----:B------:R-:W-:Y:S01]  /*6710*/  @P2 FMUL R135, R135, 0.25 ;  /* 0x3e80000087872820 */ /* 0x000fe20000400000 */
[----:B------:R-:W-:Y:S01]  /*6720*/  @P2 FMUL R134, R134, 0.25 ;  /* 0x3e80000086862820 */ /* 0x000fe20000400000 */
[----:B------:R-:W-:Y:S01]  /*6730*/  @P2 FMUL R131, R131, 0.25 ;  /* 0x3e80000083832820 */ /* 0x000fe20000400000 */
[----:B------:R-:W-:Y:S01]  /*6740*/  @P2 FMUL R130, R130, 0.25 ;  /* 0x3e80000082822820 */ /* 0x000fe20000400000 */
[----:B------:R-:W-:Y:S01]  /*6750*/  @P2 FMUL R123, R123, 0.25 ;  /* 0x3e8000007b7b2820 */ /* 0x000fe20000400000 */
[----:B------:R-:W-:Y:S01]  /*6760*/  @P2 FMUL R122, R122, 0.25 ;  /* 0x3e8000007a7a2820 */ /* 0x000fe20000400000 */
[----:B------:R-:W-:Y:S01]  /*6770*/  @!P1 FMUL R139, R139, 16777216 ;  /* 0x4b8000008b8b9820 */ /* 0x000fe20000400000 */
[----:B------:R-:W-:Y:S01]  /*6780*/  @!P1 FMUL R138, R138, 16777216 ;  /* 0x4b8000008a8a9820 */ /* 0x000fe20000400000 */
[----:B------:R-:W-:Y:S01]  /*6790*/  @!P1 FMUL R135, R135, 16777216 ;  /* 0x4b80000087879820 */ /* 0x000fe20000400000 */
[----:B------:R-:W-:Y:S01]  /*67a0*/  @!P1 FMUL R134, R134, 16777216 ;  /* 0x4b80000086869820 */ /* 0x000fe20000400000 */
[----:B------:R-:W-:Y:S01]  /*67b0*/  @!P1 FMUL R131, R131, 16777216 ;  /* 0x4b80000083839820 */ /* 0x000fe20000400000 */
[----:B------:R-:W-:Y:S01]  /*67c0*/  @!P1 FMUL R130, R130, 16777216 ;  /* 0x4b80000082829820 */ /* 0x000fe20000400000 */
[----:B0-----:R-:W-:Y:S01]  /*67d0*/  SHF.R.S32.HI R7, RZ, 0x4, R5 ;  /* 0x00000004ff077819 */ /* 0x001fe20000011405 */
[----:B------:R-:W-:Y:S01]  /*67e0*/  @!P1 FMUL R123, R123, 16777216 ;  /* 0x4b8000007b7b9820 */ /* 0x000fe20000400000 */
[----:B------:R-:W-:Y:S01]  /*67f0*/  LOP3.LUT R6, R5, 0xc, RZ, 0xc0, !PT ;  /* 0x0000000c05067812 */ /* 0x000fe200078ec0ff */
[----:B------:R-:W-:Y:S01]  /*6800*/  @!P1 FMUL R122, R122, 16777216 ;  /* 0x4b8000007a7a9820 */ /* 0x000fe20000400000 */
[----:B------:R-:W-:Y:S01]  /*6810*/  SGXT R7, R7, 0x1 ;  /* 0x000000010707781a */ /* 0x000fe20000000200 */
[----:B--2---:R-:W-:Y:S01]  /*6820*/  IMAD.SHL.U32 R77, R77, 0x20, RZ ;  /* 0x000000204d4d7824 */ /* 0x004fe200078e00ff */
[----:B------:R-:W-:-:S02]  /*6830*/  LOP3.LUT R9, R5, 0x3f, RZ, 0xc0, !PT ;  /* 0x0000003f05097812 */ /* 0x000fc400078ec0ff */
[----:B------:R-:W-:Y:S02]  /*6840*/  LOP3.LUT R7, R7, 0x1020, RZ, 0xc0, !PT ;  /* 0x0000102007077812 */ /* 0x000fe400078ec0ff */
[C---:B------:R-:W-:Y:S01]  /*6850*/  LOP3.LUT R10, R5.reuse, 0xe0, RZ, 0xc0, !PT ;  /* 0x000000e0050a7812 */ /* 0x040fe200078ec0ff */
[C---:B------:R-:W-:Y:S01]  /*6860*/  IMAD R8, R6.reuse, 0x80, R9 ;  /* 0x0000008006087824 */ /* 0x040fe200078e0209 */
[C---:B------:R-:W-:Y:S01]  /*6870*/  LOP3.LUT R11, R5.reuse, 0x3, RZ, 0xc0, !PT ;  /* 0x00000003050b7812 */ /* 0x040fe200078ec0ff */
[----:B------:R-:W-:Y:S01]  /*6880*/  IMAD R9, R6, 0x2, R7 ;  /* 0x0000000206097824 */ /* 0x000fe200078e0207 */
[----:B------:R-:W-:Y:S01]  /*6890*/  LOP3.LUT R7, R5, 0xc0, RZ, 0xc0, !PT ;  /* 0x000000c005077812 */ /* 0x000fe200078ec0ff */
[----:B------:R-:W-:Y:S01]  /*68a0*/  IMAD.SHL.U32 R8, R8, 0x8, RZ ;  /* 0x0000000808087824 */ /* 0x000fe200078e00ff */
[----:B---3--:R-:W-:Y:S01]  /*68b0*/  LOP3.LUT R77, R77, 0x1f, R108, 0xf8, !PT ;  /* 0x0000001f4d4d7812 */ /* 0x008fe200078ef86c */
[----:B------:R-:W-:Y:S01]  /*68c0*/  IMAD R10, R11, 0x2, R10 ;  /* 0x000000020b0a7824 */ /* 0x000fe200078e020a */
[----:B------:R-:W-:-:S02]  /*68d0*/  SHF.R.U32.HI R7, RZ, 0x1, R7 ;  /* 0x00000001ff077819 */ /* 0x000fc40000011607 */
[----:B------:R-:W-:Y:S02]  /*68e0*/  LOP3.LUT R11, R5, 0xff, RZ, 0xc0, !PT ;  /* 0x000000ff050b7812 */ /* 0x000fe400078ec0ff */
[----:B------:R-:W-:Y:S01]  /*68f0*/  SHF.L.U32 R6, R10, 0x4, RZ ;  /* 0x000000040a067819 */ /* 0x000fe200000006ff */
[----:B------:R-:W-:Y:S01]  /*6900*/  FMUL R10, R165, 8388608 ;  /* 0x4b000000a50a7820 */ /* 0x000fe20000400000 */
[----:B------:R-:W-:Y:S01]  /*6910*/  LOP3.LUT R7, R8, R7, RZ, 0x3c, !PT ;  /* 0x0000000708077212 */ /* 0x000fe200078e3cff */
[----:B------:R-:W-:Y:S01]  /*6920*/  FMUL R8, R197, 8388608 ;  /* 0x4b000000c5087820 */ /* 0x000fe20000400000 */
[----:B------:R-:W-:Y:S01]  /*6930*/  LOP3.LUT R56, R9, R6, RZ, 0x3c, !PT ;  /* 0x0000000609387212 */ /* 0x000fe200078e3cff */
[----:B------:R-:W-:Y:S01]  /*6940*/  FMUL R9, R196, 8388608 ;  /* 0x4b000000c4097820 */ /* 0x000fe20000400000 */
[----:B------:R-:W-:Y:S01]  /*6950*/  BAR.SYNC.DEFER_BLOCKING 0x0 ;  /* 0x0000000000007b1d */ /* 0x000fe20000010000 */
[----:B------:R-:W-:Y:S01]  /*6960*/  ISETP.GE.U32.AND P0, PT, R11, 0x20, PT ;  /* 0x000000200b00780c */ /* 0x000fe20003f06070 */
[----:B------:R-:W-:Y:S01]  /*6970*/  FMUL R6, R198, 8388608 ;  /* 0x4b000000c6067820 */ /* 0x000fe20000400000 */
[----:B------:R-:W-:-:S02]  /*6980*/  FSEL R59, R8, R197, !P4 ;  /* 0x000000c5083b7208 */ /* 0x000fc40006000000 */
[----:B------:R-:W-:Y:S02]  /*6990*/  FSEL R58, R9, R196, !P5 ;  /* 0x000000c4093a7208 */ /* 0x000fe40006800000 */
[----:B------:R-:W-:Y:S01]  /*69a0*/  FSEL R57, R6, R198, !P3 ;  /* 0x000000c606397208 */ /* 0x000fe20005800000 */
[----:B------:R-:W-:Y:S01]  /*69b0*/  VIADD R11, R59, 0xc0cafb0d ;  /* 0xc0cafb0d3b0b7836 */ /* 0x000fe20000000000 */
[----:B------:R-:W-:Y:S01]  /*69c0*/  FSEL R6, R10, R165, !P6 ;  /* 0x000000a50a067208 */ /* 0x000fe20007000000 */
[----:B------:R-:W-:Y:S02]  /*69d0*/  VIADD R13, R58, 0xc0cafb0d ;  /* 0xc0cafb0d3a0d7836 */ /* 0x000fe40000000000 */
[----:B------:R-:W-:Y:S01]  /*69e0*/  @P2 FMUL R165, R165, 0.25 ;  /* 0x3e800000a5a52820 */ /* 0x000fe20000400000 */
[----:B------:R-:W-:Y:S01]  /*69f0*/  FSEL R10, RZ, -23, P4 ;  /* 0xc1b80000ff0a7808 */ /* 0x000fe20002000000 */
[----:B------:R-:W-:Y:S01]  /*6a00*/  VIADD R9, R57, 0xc0cafb0d ;  /* 0xc0cafb0d39097836 */ /* 0x000fe20000000000 */
[----:B------:R-:W-:Y:S01]  /*6a10*/  LOP3.LUT R12, R11, 0xff800000, RZ, 0xc0, !PT ;  /* 0xff8000000b0c7812 */ /* 0x000fe200078ec0ff */
[----:B------:R-:W-:Y:S01]  /*6a20*/  @!P1 FMUL R165, R165, 16777216 ;  /* 0x4b800000a5a59820 */ /* 0x000fe20000400000 */
[----:B------:R-:W-:Y:S01]  /*6a30*/  LOP3.LUT R15, R13, 0xff800000, RZ, 0xc0, !PT ;  /* 0xff8000000d0f7812 */ /* 0x000fe200078ec0ff */
[----:B------:R-:W-:Y:S01]  /*6a40*/  VIADD R16, R6, 0xc0cafb0d ;  /* 0xc0cafb0d06107836 */ /* 0x000fe20000000000 */
[----:B------:R-:W-:Y:S01]  /*6a50*/  I2FP.F32.S32 R13, R12 ;  /* 0x0000000c000d7245 */ /* 0x000fe20000201400 */
[----:B------:R-:W-:Y:S01]  /*6a60*/  IMAD.IADD R12, R59, 0x1, -R12 ;  /* 0x000000013b0c7824 */ /* 0x000fe200078e0a0c */
[----:B------:R-:W-:-:S02]  /*6a70*/  FSEL R8, RZ, -23, P3 ;  /* 0xc1b80000ff087808 */ /* 0x000fc40001800000 */
[C---:B------:R-:W-:Y:S01]  /*6a80*/  FSETP.GT.AND P3, PT, |R196|.reuse, 8.50705917302346158658e+37, PT ;  /* 0x7e800000c400780b */ /* 0x040fe20003f64200 */
[----:B------:R-:W-:Y:S01]  /*6a90*/  FFMA.FTZ R13, R13, 1.1920928955078125e-07, R10 ;  /* 0x340000000d0d7823 */ /* 0x000fe2000001000a */
[----:B------:R-:W-:Y:S01]  /*6aa0*/  FSETP.GEU.AND P4, PT, |R196|, 1.175494350822287508e-38, PT ;  /* 0x00800000c400780b */ /* 0x000fe20003f8e200 */
[----:B------:R-:W0:Y:S01]  /*6ab0*/  MUFU.RCP R10, R165 ;  /* 0x000000a5000a7308 */ /* 0x000e220000001000 */
[----:B------:R-:W-:Y:S01]  /*6ac0*/  LOP3.LUT R9, R9, 0xff800000, RZ, 0xc0, !PT ;  /* 0xff80000009097812 */ /* 0x000fe200078ec0ff */
[----:B------:R-:W-:Y:S01]  /*6ad0*/  FADD R12, R12, -1 ;  /* 0xbf8000000c0c7421 */ /* 0x000fe20000000000 */
[----:B------:R-:W-:Y:S02]  /*6ae0*/  LOP3.LUT R19, R16, 0xff800000, RZ, 0xc0, !PT ;  /* 0xff80000010137812 */ /* 0x000fe400078ec0ff */
[----:B------:R-:W-:Y:S02]  /*6af0*/  I2FP.F32.S32 R11, R9 ;  /* 0x00000009000b7245 */ /* 0x000fe40000201400 */
[----:B------:R-:W-:-:S02]  /*6b00*/  FSEL R16, RZ, -23, P6 ;  /* 0xc1b80000ff107808 */ /* 0x000fc40003000000 */
[----:B------:R-:W-:Y:S01]  /*6b10*/  I2FP.F32.S32 R21, R19 ;  /* 0x0000001300157245 */ /* 0x000fe20000201400 */
[----:B------:R-:W-:Y:S01]  /*6b20*/  @P3 FMUL R196, R196, 0.25 ;  /* 0x3e800000c4c43820 */ /* 0x000fe20000400000 */
[C---:B------:R-:W-:Y:S01]  /*6b30*/  FSETP.GT.AND P2, PT, |R198|.reuse, 8.50705917302346158658e+37, PT ;  /* 0x7e800000c600780b */ /* 0x040fe20003f44200 */
[----:B------:R-:W-:Y:S01]  /*6b40*/  FFMA.FTZ R8, R11, 1.1920928955078125e-07, R8 ;  /* 0x340000000b087823 */ /* 0x000fe20000010008 */
[----:B------:R-:W-:Y:S01]  /*6b50*/  FSETP.GEU.AND P5, PT, |R198|, 1.175494350822287508e-38, PT ;  /* 0x00800000c600780b */ /* 0x000fe20003fae200 */
[----:B------:R-:W-:Y:S01]  /*6b60*/  @!P4 FMUL R196, R196, 16777216 ;  /* 0x4b800000c4c4c820 */ /* 0x000fe20000400000 */
[----:B------:R-:W-:Y:S01]  /*6b70*/  FFMA.FTZ R21, R21, 1.1920928955078125e-07, R16 ;  /* 0x3400000015157823 */ /* 0x000fe20000010010 */
[----:B------:R-:W-:Y:S01]  /*6b80*/  @P3 FMUL R137, R137, 0.25 ;  /* 0x3e80000089893820 */ /* 0x000fe20000400000 */
[C---:B0-----:R-:W-:Y:S01]  /*6b90*/  FMUL R11, R10.reuse, R139 ;  /* 0x0000008b0a0b7220 */ /* 0x041fe20000400000 */
[C---:B------:R-:W-:Y:S01]  /*6ba0*/  FMUL R16, R10.reuse, R138 ;  /* 0x0000008a0a107220 */ /* 0x040fe20000400000 */
[C---:B------:R-:W-:Y:S01]  /*6bb0*/  FMUL R20, R10.reuse, R135 ;  /* 0x000000870a147220 */ /* 0x040fe20000400000 */
[C---:B------:R-:W-:Y:S01]  /*6bc0*/  FMUL R23, R10.reuse, R134 ;  /* 0x000000860a177220 */ /* 0x040fe20000400000 */
[C---:B------:R-:W-:Y:S01]  /*6bd0*/  FMUL R24, R10.reuse, R131 ;  /* 0x000000830a187220 */ /* 0x040fe20000400000 */
[C---:B------:R-:W-:Y:S01]  /*6be0*/  FMUL R26, R10.reuse, R130 ;  /* 0x000000820a1a7220 */ /* 0x040fe20000400000 */
[C---:B------:R-:W-:Y:S01]  /*6bf0*/  FMUL R29, R10.reuse, R123 ;  /* 0x0000007b0a1d7220 */ /* 0x040fe20000400000 */
[----:B------:R-:W-:Y:S01]  /*6c00*/  FMUL R31, R10, R122 ;  /* 0x0000007a0a1f7220 */ /* 0x000fe20000400000 */
[----:B------:R-:W-:Y:S01]  /*6c10*/  @P3 FMUL R136, R136, 0.25 ;  /* 0x3e80000088883820 */ /* 0x000fe20000400000 */
[----:B------:R-:W0:Y:S01]  /*6c20*/  MUFU.RCP R10, R196 ;  /* 0x000000c4000a7308 */ /* 0x000e220000001000 */
[----:B------:R-:W-:Y:S01]  /*6c30*/  @P3 FMUL R133, R133, 0.25 ;  /* 0x3e80000085853820 */ /* 0x000fe20000400000 */
[----:B------:R-:W-:Y:S01]  /*6c40*/  @P3 FMUL R132, R132, 0.25 ;  /* 0x3e80000084843820 */ /* 0x000fe20000400000 */
[----:B------:R-:W-:Y:S01]  /*6c50*/  @P3 FMUL R129, R129, 0.25 ;  /* 0x3e80000081813820 */ /* 0x000fe20000400000 */
[----:B------:R-:W-:Y:S01]  /*6c60*/  @P3 FMUL R128, R128, 0.25 ;  /* 0x3e80000080803820 */ /* 0x000fe20000400000 */
[----:B------:R-:W-:Y:S01]  /*6c70*/  @P3 FMUL R121, R121, 0.25 ;  /* 0x3e80000079793820 */ /* 0x000fe20000400000 */
[----:B------:R-:W-:Y:S01]  /*6c80*/  @P3 FMUL R120, R120, 0.25 ;  /* 0x3e80000078783820 */ /* 0x000fe20000400000 */
[----:B------:R-:W-:Y:S01]  /*6c90*/  @P2 FMUL R198, R198, 0.25 ;  /* 0x3e800000c6c62820 */ /* 0x000fe20000400000 */
[----:B------:R-:W-:Y:S01]  /*6ca0*/  I2FP.F32.S32 R17, R15 ;  /* 0x0000000f00117245 */ /* 0x000fe20000201400 */
[----:B------:R-:W-:Y:S01]  /*6cb0*/  @!P4 FMUL R137, R137, 16777216 ;  /* 0x4b8000008989c820 */ /* 0x000fe20000400000 */
        /* <DEDUP_REMOVED lines=8> */
[----:B------:R-:W-:Y:S01]  /*6d40*/  FSETP.GT.AND P1, PT, |R197|, 8.50705917302346158658e+37, PT ;  /* 0x7e800000c500780b */ /* 0x000fe20003f24200 */
[----:B------:R-:W-:Y:S01]  /*6d50*/  FFMA.FTZ R14, R17, 1.1920928955078125e-07, R14 ;  /* 0x34000000110e7823 */ /* 0x000fe2000001000e */
        /* <DEDUP_REMOVED lines=8> */
[----:B------:R-:W-:Y:S01]  /*6de0*/  FSETP.GEU.AND P3, PT, |R197|, 1.175494350822287508e-38, PT ;  /* 0x00800000c500780b */ /* 0x000fe20003f6e200 */
[----:B------:R-:W0:Y:S01]  /*6df0*/  MUFU.RCP R10, R198 ;  /* 0x000000c6000a7308 */ /* 0x000e220000001000 */
[----:B------:R-:W-:Y:S01]  /*6e00*/  F2FP.BF16.F32.PACK_AB R53, R18, R25 ;  /* 0x000000191235723e */ /* 0x000fe200000010ff */
[----:B------:R-:W-:-:S02]  /*6e10*/  IMAD.MOV.U32 R18, RZ, RZ, 0x3dc6b27f ;  /* 0x3dc6b27fff127424 */ /* 0x000fc400078e00ff */
        /* <DEDUP_REMOVED lines=9> */
[----:B------:R-:W-:Y:S01]  /*6eb0*/  F2FP.BF16.F32.PACK_AB R25, R11, R20 ;  /* 0x000000140b19723e */ /* 0x000fe200000010ff */
[----:B------:R-:W-:Y:S01]  /*6ec0*/  FFMA.FTZ R11, R12, R18, -0.16845393180847167969 ;  /* 0xbe2c7f300c0b7423 */ /* 0x000fe20000010012 */
        /* <DEDUP_REMOVED lines=9> */
[----:B------:R-:W-:Y:S01]  /*6f60*/  FFMA.FTZ R11, R12, R11, 0.1716887056827545166 ;  /* 0x3e2fcf2a0c0b7423 */ /* 0x000fe2000001000b */
        /* <DEDUP_REMOVED lines=8> */
[----:B------:R-:W-:Y:S01]  /*6ff0*/  FFMA.FTZ R11, R12, R11, -0.17900948226451873779 ;  /* 0xbe374e430c0b7423 */ /* 0x000fe2000001000b */
[----:B------:R-:W0:Y:S01]  /*7000*/  MUFU.RCP R10, R197 ;  /* 0x000000c5000a7308 */ /* 0x000e220000001000 */
[----:B------:R-:W-:-:S02]  /*7010*/  IMAD.IADD R15, R58, 0x1, -R15 ;  /* 0x000000013a0f7824 */ /* 0x000fc400078e0a0f */
[----:B------:R-:W-:Y:S01]  /*7020*/  @P1 FMUL R99, R99, 0.25 ;  /* 0x3e80000063631820 */ /* 0x000fe20000400000 */
[----:B------:R-:W-:Y:S01]  /*7030*/  FFMA.FTZ R11, R12, R11, 0.20512372255325317383 ;  /* 0x3e520bf40c0b7423 */ /* 0x000fe2000001000b */
[----:B------:R-:W-:Y:S01]  /*7040*/  @P1 FMUL R98, R98, 0.25 ;  /* 0x3e80000062621820 */ /* 0x000fe20000400000 */
[----:B------:R-:W-:Y:S01]  /*7050*/  FADD R15, R15, -1 ;  /* 0xbf8000000f0f7421 */ /* 0x000fe20000000000 */
[----:B------:R-:W-:Y:S01]  /*7060*/  @P1 FMUL R95, R95, 0.25 ;  /* 0x3e8000005f5f1820 */ /* 0x000fe20000400000 */
[----:B------:R-:W-:Y:S01]  /*7070*/  @P1 FMUL R94, R94, 0.25 ;  /* 0x3e8000005e5e1820 */ /* 0x000fe20000400000 */
[----:B------:R-:W-:Y:S01]  /*7080*/  @P1 FMUL R107, R107, 0.25 ;  /* 0x3e8000006b6b1820 */ /* 0x000fe20000400000 */
[----:B------:R-:W-:Y:S01]  /*7090*/  @P1 FMUL R106, R106, 0.25 ;  /* 0x3e8000006a6a1820 */ /* 0x000fe20000400000 */
[----:B------:R-:W-:Y:S01]  /*70a0*/  @P1 FMUL R103, R103, 0.25 ;  /* 0x3e80000067671820 */ /* 0x000fe20000400000 */
[----:B------:R-:W-:Y:S01]  /*70b0*/  @P1 FMUL R102, R102, 0.25 ;  /* 0x3e80000066661820 */ /* 0x000fe20000400000 */
[----:B------:R-:W-:Y:S01]  /*70c0*/  IADD3 R9, R57, -R9, RZ ;  /* 0x8000000939097210 */ /* 0x000fe20007ffe0ff */
[----:B------:R-:W-:Y:S01]  /*70d0*/  FFMA.FTZ R11, R12, R11, -0.24046532809734344482 ;  /* 0xbe763c8b0c0b7423 */ /* 0x000fe2000001000b */
[----:B------:R-:W-:Y:S01]  /*70e0*/  F2FP.BF16.F32.PACK_AB R23, R16, R23 ;  /* 0x000000171017723e */ /* 0x000fe200000010ff */
[----:B------:R-:W-:-:S02]  /*70f0*/  IMAD.IADD R19, R6, 0x1, -R19 ;  /* 0x0000000106137824 */ /* 0x000fc400078e0a13 */
        /* <DEDUP_REMOVED lines=9> */
[----:B------:R-:W-:Y:S01]  /*7190*/  FFMA.FTZ R11, R12, R11, 0.28857114911079406738 ;  /* 0x3e93bf990c0b7423 */ /* 0x000fe2000001000b */
[----:B------:R-:W-:Y:S01]  /*71a0*/  FADD R9, R9, -1 ;  /* 0xbf80000009097421 */ /* 0x000fe20000000000 */
[----:B------:R-:W-:Y:S01]  /*71b0*/  FADD R19, R19, -1 ;  /* 0xbf80000013137421 */ /* 0x000fe20000000000 */
        /* <DEDUP_REMOVED lines=9> */
[C---:B------:R-:W-:Y:S01]  /*7250*/  FFMA.FTZ R11, R12.reuse, R11, -0.36067417263984680176 ;  /* 0xbeb8aa490c0b7423 */ /* 0x040fe2000001000b */
[-C--:B------:R-:W-:Y:S01]  /*7260*/  FFMA.FTZ R10, R9, R18.reuse, -0.16845393180847167969 ;  /* 0xbe2c7f30090a7423 */ /* 0x080fe20000010012 */
[----:B------:R-:W-:Y:S01]  /*7270*/  FFMA.FTZ R18, R19, R18, -0.16845393180847167969 ;  /* 0xbe2c7f3013127423 */ /* 0x000fe20000010012 */
[----:B------:R-:W-:Y:S01]  /*7280*/  FFMA.FTZ R16, R15, R16, -0.17900948226451873779 ;  /* 0xbe374e430f107423 */ /* 0x000fe20000010010 */
[----:B------:R-:W-:Y:S01]  /*7290*/  FFMA.FTZ R11, R12, R11, 0.48089820146560668945 ;  /* 0x3ef6384a0c0b7423 */ /* 0x000fe2000001000b */
[----:B------:R-:W-:Y:S01]  /*72a0*/  ISETP.GE.U32.AND P2, PT, R6, 0x7f800000, PT ;  /* 0x7f8000000600780c */ /* 0x000fe20003f46070 */
[----:B------:R-:W-:Y:S01]  /*72b0*/  FFMA.FTZ R18, R19, R18, 0.1716887056827545166 ;  /* 0x3e2fcf2a13127423 */ /* 0x000fe20000010012 */
[----:B------:R-:W-:Y:S01]  /*72c0*/  FFMA.FTZ R16, R15, R16, 0.20512372255325317383 ;  /* 0x3e520bf40f107423 */ /* 0x000fe20000010010 */
[----:B------:R-:W-:Y:S01]  /*72d0*/  FFMA.FTZ R11, R12, R11, -0.72134751081466674805 ;  /* 0xbf38aa3b0c0b7423 */ /* 0x000fe2000001000b */
[----:B------:R-:W-:Y:S01]  /*72e0*/  F2FP.BF16.F32.PACK_AB R50, R44, R49 ;  /* 0x000000312c32723e */ /* 0x000fe200000010ff */
[----:B------:R-:W-:Y:S01]  /*72f0*/  FFMA.FTZ R18, R19, R18, -0.17900948226451873779 ;  /* 0xbe374e4313127423 */ /* 0x000fe20000010012 */
[----:B------:R-:W-:Y:S01]  /*7300*/  FFMA.FTZ R16, R15, R16, -0.24046532809734344482 ;  /* 0xbe763c8b0f107423 */ /* 0x000fe20000010010 */
[----:B------:R-:W-:Y:S01]  /*7310*/  FMUL R11, R12, R11 ;  /* 0x0000000b0c0b7220 */ /* 0x000fe20000400000 */
[----:B------:R-:W-:Y:S01]  /*7320*/  F2FP.BF16.F32.PACK_AB R51, R36, R41 ;  /* 0x000000292433723e */ /* 0x000fe200000010ff */
[----:B------:R-:W-:Y:S01]  /*7330*/  FFMA.FTZ R18, R19, R18, 0.20512372255325317383 ;  /* 0x3e520bf413127423 */ /* 0x000fe20000010012 */
[----:B------:R-:W-:Y:S01]  /*7340*/  FFMA.FTZ R16, R15, R16, 0.28857114911079406738 ;  /* 0x3e93bf990f107423 */ /* 0x000fe20000010010 */
[C---:B------:R-:W-:Y:S01]  /*7350*/  FMUL R11, R12.reuse, R11 ;  /* 0x0000000b0c0b7220 */ /* 0x040fe20000400000 */
[----:B------:R-:W-:Y:S01]  /*7360*/  F2FP.BF16.F32.PACK_AB R49, R35, R38 ;  /* 0x000000262331723e */ /* 0x000fe200000010ff */
[----:B------:R-:W-:Y:S01]  /*7370*/  FFMA.FTZ R18, R19, R18, -0.24046532809734344482 ;  /* 0xbe763c8b13127423 */ /* 0x000fe20000010012 */
[----:B------:R-:W-:Y:S01]  /*7380*/  FFMA.FTZ R16, R15, R16, -0.36067417263984680176 ;  /* 0xbeb8aa490f107423 */ /* 0x000fe20000010010 */
[----:B------:R-:W-:Y:S01]  /*7390*/  FFMA.FTZ R12, R12, 1.4426950216293334961, R11 ;  /* 0x3fb8aa3b0c0c7823 */ /* 0x000fe2000001000b */
[----:B------:R-:W-:Y:S01]  /*73a0*/  SHF.R.U32.HI R11, RZ, 0x5, R5 ;  /* 0x00000005ff0b7819 */ /* 0x000fe20000011605 */
[----:B------:R-:W-:Y:S01]  /*73b0*/  FFMA.FTZ R18, R19, R18, 0.28857114911079406738 ;  /* 0x3e93bf9913127423 */ /* 0x000fe20000010012 */
[----:B------:R-:W-:Y:S01]  /*73c0*/  FFMA.FTZ R16, R15, R16, 0.48089820146560668945 ;  /* 0x3ef6384a0f107423 */ /* 0x000fe20000010010 */
[----:B------:R-:W-:Y:S01]  /*73d0*/  FADD R73, R13, R12 ;  /* 0x0000000c0d497221 */ /* 0x000fe20000000000 */
[----:B------:R-:W-:Y:S01]  /*73e0*/  SGXT.U32 R11, R11, 0x3 ;  /* 0x000000030b0b781a */ /* 0x000fe20000000000 */
[----:B------:R-:W-:Y:S01]  /*73f0*/  FFMA.FTZ R18, R19, R18, -0.36067417263984680176 ;  /* 0xbeb8aa4913127423 */ /* 0x000fe20000010012 */
[----:B------:R-:W-:Y:S01]  /*7400*/  FFMA.FTZ R16, R15, R16, -0.72134751081466674805 ;  /* 0xbf38aa3b0f107423 */ /* 0x000fe20000010010 */
[----:B------:R-:W-:Y:S01]  /*7410*/  F2FP.BF16.F32.PACK_AB R48, R43, R46 ;  /* 0x0000002e2b30723e */ /* 0x000fe200000010ff */
[----:B------:R-:W-:Y:S01]  /*7420*/  STS.64 [R56+UR8], R50 ;  /* 0x0000003238007988 */ /* 0x000fe20008000a08 */
[----:B------:R-:W-:Y:S01]  /*7430*/  FFMA.FTZ R18, R19, R18, 0.48089820146560668945 ;  /* 0x3ef6384a13127423 */ /* 0x000fe20000010012 */
[----:B------:R-:W-:Y:S01]  /*7440*/  FMUL R16, R15, R16 ;  /* 0x000000100f107220 */ /* 0x000fe20000400000 */
[----:B-1----:R-:W-:Y:S01]  /*7450*/  IMAD R11, R11, R68, RZ ;  /* 0x000000440b0b7224 */ /* 0x002fe200078e02ff */
[----:B------:R-:W-:Y:S01]  /*7460*/  F2FP.BF16.F32.PACK_AB R52, R28, R33 ;  /* 0x000000211c34723e */ /* 0x000fe200000010ff */
[----:B------:R-:W-:Y:S01]  /*7470*/  FFMA.FTZ R18, R19, R18, -0.72134751081466674805 ;  /* 0xbf38aa3b13127423 */ /* 0x000fe20000010012 */
[----:B------:R-:W-:Y:S01]  /*7480*/  FMUL R16, R15, R16 ;  /* 0x000000100f107220 */ /* 0x000fe20000400000 */
[C---:B------:R-:W-:Y:S01]  /*7490*/  IMAD R12, R68.reuse, 0x8, R11 ;  /* 0x00000008440c7824 */ /* 0x040fe200078e020b */
[----:B------:R-:W-:Y:S01]  /*74a0*/  F2FP.BF16.F32.PACK_AB R55, R17, R22 ;  /* 0x000000161137723e */ /* 0x000fe200000010ff */
[----:B------:R-:W-:Y:S01]  /*74b0*/  FMUL R18, R19, R18 ;  /* 0x0000001213127220 */ /* 0x000fe20000400000 */
[----:B------:R-:W-:Y:S01]  /*74c0*/  FFMA.FTZ R15, R15, 1.4426950216293334961, R16 ;  /* 0x3fb8aa3b0f0f7823 */ /* 0x000fe20000010010 */
[----:B------:R-:W-:Y:S01]  /*74d0*/  IMAD R13, R68, 0x8, R12 ;  /* 0x00000008440d7824 */ /* 0x000fe200078e020c */
[----:B------:R-:W-:Y:S01]  /*74e0*/  F2FP.BF16.F32.PACK_AB R54, R27, R30 ;  /* 0x0000001e1b36723e */ /* 0x000fe200000010ff */
[----:B------:R-:W-:Y:S01]  /*74f0*/  FMUL R18, R19, R18 ;  /* 0x0000001213127220 */ /* 0x000fe20000400000 */
[----:B------:R-:W-:Y:S01]  /*7500*/  F2FP.BF16.F32.PACK_AB R39, R34, R39 ;  /* 0x000000272227723e */ /* 0x000fe200000010ff */
[----:B------:R-:W-:Y:S01]  /*7510*/  FADD R74, R14, R15 ;  /* 0x0000000f0e4a7221 */ /* 0x000fe20000000000 */
[----:B------:R-:W-:Y:S01]  /*7520*/  F2FP.BF16.F32.PACK_AB R38, R42, R47 ;  /* 0x0000002f2a26723e */ /* 0x000fe200000010ff */
[----:B------:R-:W-:Y:S01]  /*7530*/  STS.64 [R56+UR8+0x100], R48 ;  /* 0x0001003038007988 */ /* 0x000fe20008000a08 */
[----:B------:R-:W-:Y:S01]  /*7540*/  F2FP.BF16.F32.PACK_AB R37, R32, R37 ;  /* 0x000000252025723e */ /* 0x000fe200000010ff */
[----:B------:R-:W-:Y:S01]  /*7550*/  FFMA.FTZ R10, R9, R10, 0.1716887056827545166 ;  /* 0x3e2fcf2a090a7423 */ /* 0x000fe2000001000a */
[----:B------:R-:W-:Y:S01]  /*7560*/  F2FP.BF16.F32.PACK_AB R36, R40, R45 ;  /* 0x0000002d2824723e */ /* 0x000fe200000010ff */
[----:B------:R-:W-:Y:S01]  /*7570*/  STS.64 [R56+UR8+0x80], R52 ;  /* 0x0000803438007988 */ /* 0x000fe20008000a08 */
[----:B------:R-:W-:Y:S01]  /*7580*/  LOP3.LUT R17, R56, 0x40, RZ, 0x3c, !PT ;  /* 0x0000004038117812 */ /* 0x000fe200078e3cff */
[----:B------:R-:W-:Y:S01]  /*7590*/  FFMA.FTZ R18, R19, 1.4426950216293334961, R18 ;  /* 0x3fb8aa3b13127823 */ /* 0x000fe20000010012 */
[----:B------:R-:W-:Y:S01]  /*75a0*/  F2FP.BF16.F32.PACK_AB R22, R26, R31 ;  /* 0x0000001f1a16723e */ /* 0x000fe200000010ff */
[----:B------:R-:W-:Y:S01]  /*75b0*/  STS.64 [R56+UR8+0x180], R54 ;  /* 0x0001803638007988 */ /* 0x000fe20008000a08 */
[----:B------:R-:W-:Y:S01]  /*75c0*/  F2FP.BF16.F32.PACK_AB R24, R24, R29 ;  /* 0x0000001d1818723e */ /* 0x000fe200000010ff */
[----:B------:R-:W-:Y:S01]  /*75d0*/  FFMA.FTZ R10, R9, R10, -0.17900948226451873779 ;  /* 0xbe374e43090a7423 */ /* 0x000fe2000001000a */
[----:B------:R-:W-:Y:S01]  /*75e0*/  LEA R15, R68, R13, 0x3 ;  /* 0x0000000d440f7211 */ /* 0x000fe200078e18ff */
[----:B------:R-:W-:Y:S01]  /*75f0*/  STS.64 [R17+UR8+0x2000], R38 ;  /* 0x0020002611007988 */ /* 0x000fe20008000a08 */
[----:B------:R-:W-:Y:S01]  /*7600*/  FADD R75, R21, R18 ;  /* 0x00000012154b7221 */ /* 0x000fe20000000000 */
[----:B------:R-:W-:-:S02]  /*7610*/  @P2 IMAD.MOV.U32 R21, RZ, RZ, 0x7f800000 ;  /* 0x7f800000ff152424 */ /* 0x000fc400078e00ff */
[----:B------:R-:W-:Y:S01]  /*7620*/  FFMA.FTZ R10, R9, R10, 0.20512372255325317383 ;  /* 0x3e520bf4090a7423 */ /* 0x000fe2000001000a */
[----:B------:R-:W-:Y:S01]  /*7630*/  STS.64 [R17+UR8+0x2100], R36 ;  /* 0x0021002411007988 */ /* 0x000fe20008000a08 */
[----:B------:R-:W-:Y:S01]  /*7640*/  ISETP.GE.U32.AND P4, PT, R57, 0x7f800000, PT ;  /* 0x7f8000003900780c */ /* 0x000fe20003f86070 */
[----:B------:R-:W-:Y:S01]  /*7650*/  @P2 FFMA.FTZ R75, R6, R21, +INF ;  /* 0x7f800000064b2423 */ /* 0x000fe20000010015 */
[C---:B------:R-:W-:Y:S01]  /*7660*/  FFMA.FTZ R10, R9.reuse, R10, -0.24046532809734344482 ;  /* 0xbe763c8b090a7423 */ /* 0x040fe2000001000a */
[----:B------:R-:W-:Y:S01]  /*7670*/  STS.64 [R17+UR8+0x2080], R22 ;  /* 0x0020801611007988 */ /* 0x000fe20008000a08 */
[----:B------:R-:W-:Y:S02]  /*7680*/  ISETP.GE.U32.AND P1, PT, R58, 0x7f800000, PT ;  /* 0x7f8000003a00780c */ /* 0x000fe40003f26070 */
[C---:B------:R-:W-:Y:S01]  /*7690*/  FFMA.FTZ R10, R9.reuse, R10, 0.28857114911079406738 ;  /* 0x3e93bf99090a7423 */ /* 0x040fe2000001000a */
[----:B------:R0:W-:Y:S01]  /*76a0*/  STS.64 [R17+UR8+0x2180], R24 ;  /* 0x0021801811007988 */ /* 0x0001e20008000a08 */
[----:B------:R-:W-:Y:S02]  /*76b0*/  BAR.SYNC.DEFER_BLOCKING 0x0 ;  /* 0x0000000000007b1d */ /* 0x000fe40000010000 */
[----:B------:R-:W-:Y:S01]  /*76c0*/  FFMA.FTZ R10, R9, R10, -0.36067417263984680176 ;  /* 0xbeb8aa49090a7423 */ /* 0x000fe2000001000a */
[----:B------:R-:W-:-:S02]  /*76d0*/  ISETP.GE.U32.AND P5, PT, R59, 0x7f800000, PT ;  /* 0x7f8000003b00780c */ /* 0x000fc40003fa6070 */
[----:B------:R-:W-:Y:S01]  /*76e0*/  SHF.R.U32.HI R14, RZ, 0x1, R5 ;  /* 0x00000001ff0e7819 */ /* 0x000fe20000011605 */
[----:B------:R-:W-:Y:S01]  /*76f0*/  FFMA.FTZ R10, R9, R10, 0.48089820146560668945 ;  /* 0x3ef6384a090a7423 */ /* 0x000fe2000001000a */
[----:B------:R-:W-:Y:S01]  /*7700*/  FSETP.NEU.AND P3, PT, R57, RZ, PT ;  /* 0x000000ff3900720b */ /* 0x000fe20003f6d000 */
[----:B0-----:R-:W-:Y:S02]  /*7710*/  IMAD R17, R68, 0x8, R15 ;  /* 0x0000000844117824 */ /* 0x001fe400078e020f */
[C---:B------:R-:W-:Y:S01]  /*7720*/  FFMA.FTZ R10, R9.reuse, R10, -0.72134751081466674805 ;  /* 0xbf38aa3b090a7423 */ /* 0x040fe2000001000a */
[----:B------:R-:W-:Y:S01]  /*7730*/  LOP3.LUT R76, R14, 0xc, RZ, 0xc0, !PT ;  /* 0x0000000c0e4c7812 */ /* 0x000fe200078ec0ff */
[C---:B------:R-:W-:Y:S02]  /*7740*/  IMAD R19, R68.reuse, 0x8, R17 ;  /* 0x0000000844137824 */ /* 0x040fe400078e0211 */
[----:B------:R-:W-:Y:S02]  /*7750*/  FMUL R10, R9, R10 ;  /* 0x0000000a090a7220 */ /* 0x000fe40000400000 */
[----:B------:R-:W-:-:S02]  /*7760*/  IMAD R21, R68, 0x8, R19 ;  /* 0x0000000844157824 */ /* 0x000fc400078e0213 */
[C---:B------:R-:W-:Y:S02]  /*7770*/  FMUL R10, R9.reuse, R10 ;  /* 0x0000000a090a7220 */ /* 0x040fe40000400000 */
[C---:B------:R-:W-:Y:S02]  /*7780*/  IMAD R23, R68.reuse, 0x8, R21 ;  /* 0x0000000844177824 */ /* 0x040fe400078e0215 */
[----:B------:R-:W-:Y:S01]  /*7790*/  FFMA.FTZ R9, R9, 1.4426950216293334961, R10 ;  /* 0x3fb8aa3b09097823 */ /* 0x000fe2000001000a */
[----:B------:R-:W-:Y:S02]  /*77a0*/  @P5 IMAD.MOV.U32 R10, RZ, RZ, 0x7f800000 ;  /* 0x7f800000ff0a5424 */ /* 0x000fe400078e00ff */
[----:B------:R-:W-:Y:S02]  /*77b0*/  IMAD R25, R68, 0x8, R23 ;  /* 0x0000000844197824 */ /* 0x000fe400078e0217 */
[----:B------:R-:W-:Y:S01]  /*77c0*/  FADD R72, R8, R9 ;  /* 0x0000000908487221 */ /* 0x000fe20000000000 */
[----:B------:R-:W-:Y:S01]  /*77d0*/  @P4 MOV R8, 0x7f800000 ;  /* 0x7f80000000084802 */ /* 0x000fe20000000f00 */
[----:B------:R-:W-:-:S02]  /*77e0*/  @P1 IMAD.MOV.U32 R9, RZ, RZ, 0x7f800000 ;  /* 0x7f800000ff091424 */ /* 0x000fc400078e00ff */
[----:B------:R-:W-:Y:S01]  /*77f0*/  @P5 FFMA.FTZ R73, R59, R10, +INF ;  /* 0x7f8000003b495423 */ /* 0x000fe2000001000a */
[----:B------:R-:W-:Y:S01]  /*7800*/  LEA R27, R68, R25, 0x3 ;  /* 0x00000019441b7211 */ /* 0x000fe200078e18ff */
[----:B------:R-:W0:Y:S01]  /*7810*/  LDS.64 R78, [R7+UR8] ;  /* 0x00000008074e7984 */ /* 0x000e220008000a00 */
[----:B------:R-:W-:Y:S01]  /*7820*/  @P4 FFMA.FTZ R72, R57, R8, +INF ;  /* 0x7f80000039484423 */ /* 0x000fe20000010008 */
[----:B------:R-:W-:Y:S02]  /*7830*/  IMAD R8, R77, UR7, RZ ;  /* 0x000000074d087c24 */ /* 0x000fe4000f8e02ff */
[----:B------:R-:W-:Y:S01]  /*7840*/  @P1 FFMA.FTZ R74, R58, R9, +INF ;  /* 0x7f8000003a4a1423 */ /* 0x000fe20000010009 */
[----:B------:R-:W-:Y:S01]  /*7850*/  IMAD R29, R68, 0x8, R27 ;  /* 0x00000008441d7824 */ /* 0x000fe200078e021b */
[----:B------:R-:W-:Y:S01]  /*7860*/  UIMAD.WIDE UR6, UR6, 0x2, URZ ;  /* 0x00000002060678a5 */ /* 0x000fe2000f8e023f */
[----:B------:R-:W1:Y:S01]  /*7870*/  LDS.64 R80, [R7+UR8+0x200] ;  /* 0x0002000807507984 */ /* 0x000e620008000a00 */
[----:B------:R-:W-:Y:S01]  /*7880*/  SHF.L.U32 R9, R8, 0x1, RZ ;  /* 0x0000000108097819 */ /* 0x000fe200000006ff */
[----:B------:R-:W-:Y:S01]  /*7890*/  IMAD R31, R68, 0x8, R29 ;  /* 0x00000008441f7824 */ /* 0x000fe200078e021d */
[----:B------:R-:W-:Y:S01]  /*78a0*/  FSETP.NEU.AND P4, PT, R59, RZ, PT ;  /* 0x000000ff3b00720b */ /* 0x000fe20003f8d000 */
[----:B------:R-:W-:Y:S01]  /*78b0*/  IMAD.HI R8, R8, 0x2, RZ ;  /* 0x0000000208087827 */ /* 0x000fe200078e02ff */
[----:B----4-:R-:W-:Y:S01]  /*78c0*/  IADD3 R70, P1, P2, R9, UR5, R70 ;  /* 0x0000000509467c10 */ /* 0x010fe2000fa3e046 */
[----:B------:R-:W2:Y:S01]  /*78d0*/  LDS.64 R82, [R7+UR8+0x400] ;  /* 0x0004000807527984 */ /* 0x000ea20008000a00 */
[----:B------:R-:W-:Y:S01]  /*78e0*/  FSETP.NEU.AND P5, PT, R58, RZ, PT ;  /* 0x000000ff3a00720b */ /* 0x000fe20003fad000 */
[----:B------:R-:W-:Y:S01]  /*78f0*/  IMAD R33, R68, 0x8, R31 ;  /* 0x0000000844217824 */ /* 0x000fe200078e021f */
[----:B------:R-:W-:Y:S01]  /*7900*/  IADD3.X R94, R8, UR7, R71, P1, P2 ;  /* 0x00000007085e7c10 */ /* 0x000fe20008fe4447 */
[----:B------:R-:W-:Y:S01]  /*7910*/  IMAD.SHL.U32 R9, R5, 0x10, RZ ;  /* 0x0000001005097824 */ /* 0x000fe200078e00ff */
[-C--:B------:R-:W-:Y:S01]  /*7920*/  LEA R8, P1, R11, R70.reuse, 0x1 ;  /* 0x000000460b087211 */ /* 0x080fe200078208ff */
[----:B------:R-:W-:Y:S01]  /*7930*/  IMAD R35, R68, 0x8, R33 ;  /* 0x0000000844237824 */ /* 0x000fe200078e0221 */
[----:B------:R-:W-:Y:S01]  /*7940*/  LEA R10, P2, R12, R70, 0x1 ;  /* 0x000000460c0a7211 */ /* 0x000fe200078408ff */
[----:B------:R-:W3:Y:S01]  /*7950*/  LDS.64 R84, [R7+UR8+0x600] ;  /* 0x0006000807547984 */ /* 0x000ee20008000a00 */
[----:B------:R-:W-:Y:S01]  /*7960*/  LOP3.LUT R69, R9, 0x70, RZ, 0xc0, !PT ;  /* 0x0000007009457812 */ /* 0x000fe200078ec0ff */
[----:B------:R-:W-:Y:S01]  /*7970*/  ULDC UR6, c[0x0][0x27c] ;  /* 0x00009f0000067ab9 */ /* 0x000fe20000000800 */
[----:B------:R-:W-:Y:S01]  /*7980*/  LEA R37, R68, R35, 0x3 ;  /* 0x0000002344257211 */ /* 0x000fe200078e18ff */
[----:B------:R-:W4:Y:S01]  /*7990*/  LDS.64 R86, [R7+UR8+0x800] ;  /* 0x0008000807567984 */ /* 0x000f220008000a00 */
[-C--:B------:R-:W-:Y:S01]  /*79a0*/  LEA.HI.X.SX32 R9, R11, R94.reuse, 0x1, P1 ;  /* 0x0000005e0b097211 */ /* 0x080fe200008f0eff */
[----:B------:R-:W-:Y:S01]  /*79b0*/  UIMAD UR6, UR9, UR6, URZ ;  /* 0x00000006090672a4 */ /* 0x000fe2000f8e023f */
[----:B------:R-:W-:Y:S01]  /*79c0*/  LEA.HI.X.SX32 R11, R12, R94, 0x1, P2 ;  /* 0x0000005e0c0b7211 */ /* 0x000fe200010f0eff */
[C---:B------:R-:W-:Y:S01]  /*79d0*/  IMAD R39, R68.reuse, 0x8, R37 ;  /* 0x0000000844277824 */ /* 0x040fe200078e0225 */
[-C--:B------:R-:W-:Y:S01]  /*79e0*/  LEA R14, P2, R15, R70.reuse, 0x1 ;  /* 0x000000460f0e7211 */ /* 0x080fe200078408ff */
[----:B------:R-:W5:Y:S01]  /*79f0*/  LDS.64 R88, [R7+UR8+0xa00] ;  /* 0x000a000807587984 */ /* 0x000f620008000a00 */
[-C--:B------:R-:W-:Y:S01]  /*7a00*/  LEA R12, P1, R13, R70.reuse, 0x1 ;  /* 0x000000460d0c7211 */ /* 0x080fe200078208ff */
[C---:B------:R-:W-:Y:S01]  /*7a10*/  IMAD R41, R68.reuse, 0x8, R39 ;  /* 0x0000000844297824 */ /* 0x040fe200078e0227 */
[----:B------:R-:W-:Y:S01]  /*7a20*/  LEA R16, P6, R17, R70, 0x1 ;  /* 0x0000004611107211 */ /* 0x000fe200078c08ff */
[----:B------:R-:W5:Y:S01]  /*7a30*/  LDS.64 R90, [R7+UR8+0xc00] ;  /* 0x000c0008075a7984 */ /* 0x000f620008000a00 */
[----:B------:R-:W-:Y:S01]  /*7a40*/  LEA.HI.X.SX32 R15, R15, R94, 0x1, P2 ;  /* 0x0000005e0f0f7211 */ /* 0x000fe200010f0eff */
[C---:B------:R-:W-:Y:S01]  /*7a50*/  IMAD R43, R68.reuse, 0x8, R41 ;  /* 0x00000008442b7824 */ /* 0x040fe200078e0229 */
[----:B------:R-:W-:Y:S01]  /*7a60*/  LEA R20, P2, R21, R70, 0x1 ;  /* 0x0000004615147211 */ /* 0x000fe200078408ff */
[----:B------:R1:W5:Y:S01]  /*7a70*/  LDS.64 R92, [R7+UR8+0xe00] ;  /* 0x000e0008075c7984 */ /* 0x0003620008000a00 */
[-C--:B------:R-:W-:Y:S01]  /*7a80*/  LEA.HI.X.SX32 R13, R13, R94.reuse, 0x1, P1 ;  /* 0x0000005e0d0d7211 */ /* 0x080fe200008f0eff */
[C---:B------:R-:W-:Y:S01]  /*7a90*/  IMAD R45, R68.reuse, 0x8, R43 ;  /* 0x00000008442d7824 */ /* 0x040fe200078e022b */
[----:B------:R-:W-:Y:S01]  /*7aa0*/  LEA.HI.X.SX32 R17, R17, R94, 0x1, P6 ;  /* 0x0000005e11117211 */ /* 0x000fe200030f0eff */
[----:B0-----:R0:W-:Y:S01]  /*7ab0*/  STG.E.U16 desc[UR10][R8.64], R78 ;  /* 0x0000004e08007986 */ /* 0x0011e2000c10150a */
[-C--:B------:R-:W-:Y:S01]  /*7ac0*/  LEA R18, P1, R19, R70.reuse, 0x1 ;  /* 0x0000004613127211 */ /* 0x080fe200078208ff */
[----:B------:R-:W-:Y:S01]  /*7ad0*/  USHF.L.U32 UR5, UR6, 0x2, URZ ;  /* 0x0000000206057899 */ /* 0x000fe2000800063f */
[C---:B------:R-:W-:Y:S01]  /*7ae0*/  LEA R47, R68.reuse, R45, 0x3 ;  /* 0x0000002d442f7211 */ /* 0x040fe200078e18ff */
[----:B-1----:R-:W-:Y:S01]  /*7af0*/  STG.E.U16 desc[UR10][R10.64], R80 ;  /* 0x000000500a007986 */ /* 0x002fe2000c10150a */
[----:B------:R-:W-:Y:S01]  /*7b00*/  LEA R30, P6, R31, R70, 0x1 ;  /* 0x000000461f1e7211 */ /* 0x000fe200078c08ff */
[----:B------:R-:W-:Y:S01]  /*7b10*/  UIMAD.WIDE UR6, UR6, 0x4, URZ ;  /* 0x00000004060678a5 */ /* 0x000fe2000f8e023f */
[----:B------:R-:W-:Y:S01]  /*7b20*/  LEA.HI.X.SX32 R21, R21, R94, 0x1, P2 ;  /* 0x0000005e15157211 */ /* 0x000fe200010f0eff */
[C---:B------:R-:W-:Y:S01]  /*7b30*/  IMAD R7, R68.reuse, 0x8, R47 ;  /* 0x0000000844077824 */ /* 0x040fe200078e022f */
[----:B------:R-:W-:Y:S01]  /*7b40*/  LEA R24, P2, R25, R70, 0x1 ;  /* 0x0000004619187211 */ /* 0x000fe200078408ff */
[----:B--2---:R1:W-:Y:S01]  /*7b50*/  STG.E.U16 desc[UR10][R12.64], R82 ;  /* 0x000000520c007986 */ /* 0x0043e2000c10150a */
[-C--:B------:R-:W-:Y:S01]  /*7b60*/  LEA.HI.X.SX32 R19, R19, R94.reuse, 0x1, P1 ;  /* 0x0000005e13137211 */ /* 0x080fe200008f0eff */
[C---:B------:R-:W-:Y:S01]  /*7b70*/  IMAD R51, R68.reuse, 0x8, R7 ;  /* 0x0000000844337824 */ /* 0x040fe200078e0207 */
[----:B------:R-:W-:Y:S01]  /*7b80*/  LEA.HI.X.SX32 R31, R31, R94, 0x1, P6 ;  /* 0x0000005e1f1f7211 */ /* 0x000fe200030f0eff */
[----:B0-----:R-:W0:Y:S01]  /*7b90*/  LDC.64 R8, c[0x0][0x230] ;  /* 0x00008c00ff087b82 */ /* 0x001e220000000a00 */
[-C--:B------:R-:W-:Y:S01]  /*7ba0*/  LEA R22, P1, R23, R70.reuse, 0x1 ;  /* 0x0000004617167211 */ /* 0x080fe200078208ff */
[C---:B------:R-:W-:Y:S01]  /*7bb0*/  IMAD R53, R68.reuse, 0x8, R51 ;  /* 0x0000000844357824 */ /* 0x040fe200078e0233 */
[----:B------:R-:W-:Y:S01]  /*7bc0*/  LEA R36, P6, R37, R70, 0x1 ;  /* 0x0000004625247211 */ /* 0x000fe200078c08ff */
[----:B---3--:R2:W-:Y:S01]  /*7bd0*/  STG.E.U16 desc[UR10][R14.64], R84 ;  /* 0x000000540e007986 */ /* 0x0085e2000c10150a */
[----:B------:R-:W-:Y:S01]  /*7be0*/  LEA.HI.X.SX32 R25, R25, R94, 0x1, P2 ;  /* 0x0000005e19197211 */ /* 0x000fe200010f0eff */
[----:B------:R-:W-:Y:S01]  /*7bf0*/  IMAD R55, R68, 0x8, R53 ;  /* 0x0000000844377824 */ /* 0x000fe200078e0235 */
[----:B------:R-:W-:Y:S01]  /*7c00*/  LEA R28, P2, R29, R70, 0x1 ;  /* 0x000000461d1c7211 */ /* 0x000fe200078408ff */
[----:B----4-:R3:W-:Y:S01]  /*7c10*/  STG.E.U16 desc[UR10][R16.64], R86 ;  /* 0x0000005610007986 */ /* 0x0107e2000c10150a */
[----:B------:R-:W-:-:S02]  /*7c20*/  LEA.HI.X.SX32 R23, R23, R94, 0x1, P1 ;  /* 0x0000005e17177211 */ /* 0x000fc400008f0eff */
[----:B------:R-:W-:Y:S02]  /*7c30*/  LEA.HI.X.SX32 R37, R37, R94, 0x1, P6 ;  /* 0x0000005e25257211 */ /* 0x000fe400030f0eff */
[-C--:B------:R-:W-:Y:S01]  /*7c40*/  LEA R26, P1, R27, R70.reuse, 0x1 ;  /* 0x000000461b1a7211 */ /* 0x080fe200078208ff */
[----:B-----5:R4:W-:Y:S01]  /*7c50*/  STG.E.U16 desc[UR10][R18.64], R88 ;  /* 0x0000005812007986 */ /* 0x0209e2000c10150a */
[----:B------:R-:W-:Y:S02]  /*7c60*/  LEA R42, P6, R43, R70, 0x1 ;  /* 0x000000462b2a7211 */ /* 0x000fe400078c08ff */
[C---:B------:R-:W-:Y:S01]  /*7c70*/  LEA R57, R68.reuse, R55, 0x3 ;  /* 0x0000003744397211 */ /* 0x040fe200078e18ff */
[----:B------:R-:W-:Y:S01]  /*7c80*/  STG.E.U16 desc[UR10][R20.64], R90 ;  /* 0x0000005a14007986 */ /* 0x000fe2000c10150a */
[----:B------:R-:W-:Y:S02]  /*7c90*/  LEA.HI.X.SX32 R29, R29, R94, 0x1, P2 ;  /* 0x0000005e1d1d7211 */ /* 0x000fe400010f0eff */
[----:B------:R-:W-:Y:S01]  /*7ca0*/  LEA R34, P2, R35, R70, 0x1 ;  /* 0x0000004623227211 */ /* 0x000fe200078408ff */
[----:B------:R-:W-:Y:S01]  /*7cb0*/  IMAD R59, R68, 0x8, R57 ;  /* 0x00000008443b7824 */ /* 0x000fe200078e0239 */
[-C--:B------:R-:W-:Y:S01]  /*7cc0*/  LEA.HI.X.SX32 R27, R27, R94.reuse, 0x1, P1 ;  /* 0x0000005e1b1b7211 */ /* 0x080fe200008f0eff */
[----:B------:R-:W-:Y:S01]  /*7cd0*/  STG.E.U16 desc[UR10][R22.64], R92 ;  /* 0x0000005c16007986 */ /* 0x000fe2000c10150a */
[----:B------:R-:W-:-:S02]  /*7ce0*/  LEA.HI.X.SX32 R43, R43, R94, 0x1, P6 ;  /* 0x0000005e2b2b7211 */ /* 0x000fc400030f0eff */
[-C--:B------:R-:W-:Y:S02]  /*7cf0*/  LEA R32, P1, R33, R70.reuse, 0x1 ;  /* 0x0000004621207211 */ /* 0x080fe400078208ff */
[----:B------:R-:W-:Y:S02]  /*7d00*/  LEA R48, P6, R7, R70, 0x1 ;  /* 0x0000004607307211 */ /* 0x000fe400078c08ff */
[----:B------:R-:W-:Y:S02]  /*7d10*/  LEA.HI.X.SX32 R35, R35, R94, 0x1, P2 ;  /* 0x0000005e23237211 */ /* 0x000fe400010f0eff */
[----:B------:R-:W-:Y:S02]  /*7d20*/  LEA R40, P2, R41, R70, 0x1 ;  /* 0x0000004629287211 */ /* 0x000fe400078408ff */
[-C--:B------:R-:W-:Y:S02]  /*7d30*/  LEA.HI.X.SX32 R33, R33, R94.reuse, 0x1, P1 ;  /* 0x0000005e21217211 */ /* 0x080fe400008f0eff */
[----:B------:R-:W-:Y:S01]  /*7d40*/  LEA.HI.X.SX32 R49, R7, R94, 0x1, P6 ;  /* 0x0000005e07317211 */ /* 0x000fe200030f0eff */
[----:B------:R-:W-:Y:S01]  /*7d50*/  IMAD R7, R68, 0x8, R59 ;  /* 0x0000000844077824 */ /* 0x000fe200078e023b */
[----:B------:R-:W-:-:S02]  /*7d60*/  LEA R38, P1, R39, R70, 0x1 ;  /* 0x0000004627267211 */ /* 0x000fc400078208ff */
[----:B------:R-:W-:Y:S01]  /*7d70*/  LEA.HI.X.SX32 R41, R41, R94, 0x1, P2 ;  /* 0x0000005e29297211 */ /* 0x000fe200010f0eff */
[C---:B------:R-:W-:Y:S01]  /*7d80*/  IMAD R63, R68.reuse, 0x8, R7 ;  /* 0x00000008443f7824 */ /* 0x040fe200078e0207 */
[----:B------:R-:W-:Y:S02]  /*7d90*/  LEA R46, P2, R47, R70, 0x1 ;  /* 0x000000462f2e7211 */ /* 0x000fe400078408ff */
[----:B------:R-:W-:Y:S01]  /*7da0*/  LEA.HI.X.SX32 R39, R39, R94, 0x1, P1 ;  /* 0x0000005e27277211 */ /* 0x000fe200008f0eff */
[----:B------:R-:W-:Y:S01]  /*7db0*/  IMAD R65, R68, 0x8, R63 ;  /* 0x0000000844417824 */ /* 0x000fe200078e023f */
[----:B------:R-:W-:Y:S02]  /*7dc0*/  LEA R44, P1, R45, R70, 0x1 ;  /* 0x000000462d2c7211 */ /* 0x000fe400078208ff */
[----:B------:R-:W-:Y:S02]  /*7dd0*/  LEA.HI.X.SX32 R47, R47, R94, 0x1, P2 ;  /* 0x0000005e2f2f7211 */ /* 0x000fe400010f0eff */
[----:B------:R-:W-:-:S02]  /*7de0*/  LEA R52, P2, R53, R70, 0x1 ;  /* 0x0000004635347211 */ /* 0x000fc400078408ff */
[----:B------:R-:W-:Y:S02]  /*7df0*/  LEA R54, P6, R55, R70, 0x1 ;  /* 0x0000004637367211 */ /* 0x000fe400078c08ff */
[----:B------:R-:W-:Y:S02]  /*7e00*/  LEA.HI.X.SX32 R45, R45, R94, 0x1, P1 ;  /* 0x0000005e2d2d7211 */ /* 0x000fe400008f0eff */
[----:B------:R-:W-:Y:S02]  /*7e10*/  LEA R50, P1, R51, R70, 0x1 ;  /* 0x0000004633327211 */ /* 0x000fe400078208ff */
[-C--:B------:R-:W-:Y:S02]  /*7e20*/  LEA.HI.X.SX32 R53, R53, R94.reuse, 0x1, P2 ;  /* 0x0000005e35357211 */ /* 0x080fe400010f0eff */
[----:B------:R-:W-:Y:S02]  /*7e30*/  LEA.HI.X.SX32 R55, R55, R94, 0x1, P6 ;  /* 0x0000005e37377211 */ /* 0x000fe400030f0eff */
[----:B------:R-:W-:-:S02]  /*7e40*/  LEA R58, P2, R59, R70, 0x1 ;  /* 0x000000463b3a7211 */ /* 0x000fc400078408ff */
[----:B------:R-:W-:Y:S02]  /*7e50*/  LEA R60, P6, R7, R70, 0x1 ;  /* 0x00000046073c7211 */ /* 0x000fe400078c08ff */
[C---:B------:R-:W-:Y:S02]  /*7e60*/  LEA R67, R68.reuse, R65, 0x3 ;  /* 0x0000004144437211 */ /* 0x040fe400078e18ff */
[----:B------:R-:W-:Y:S02]  /*7e70*/  LEA.HI.X.SX32 R51, R51, R94, 0x1, P1 ;  /* 0x0000005e33337211 */ /* 0x000fe400008f0eff */
[----:B------:R-:W-:Y:S02]  /*7e80*/  LEA R56, P1, R57, R70, 0x1 ;  /* 0x0000004639387211 */ /* 0x000fe400078208ff */
[-C--:B------:R-:W-:Y:S02]  /*7e90*/  LEA.HI.X.SX32 R59, R59, R94.reuse, 0x1, P2 ;  /* 0x0000005e3b3b7211 */ /* 0x080fe400010f0eff */
[----:B------:R-:W-:Y:S01]  /*7ea0*/  LEA.HI.X.SX32 R61, R7, R94, 0x1, P6 ;  /* 0x0000005e073d7211 */ /* 0x000fe200030f0eff */
[----:B------:R-:W-:Y:S01]  /*7eb0*/  IMAD R7, R68, 0x8, R67 ;  /* 0x0000000844077824 */ /* 0x000fe200078e0243 */
[----:B------:R-:W-:-:S02]  /*7ec0*/  LEA R64, P2, R65, R70, 0x1 ;  /* 0x0000004641407211 */ /* 0x000fc400078408ff */
[----:B------:R-:W-:Y:S01]  /*7ed0*/  LEA.HI.X.SX32 R57, R57, R94, 0x1, P1 ;  /* 0x0000005e39397211 */ /* 0x000fe200008f0eff */
[----:B------:R-:W-:Y:S01]  /*7ee0*/  IMAD R71, R68, 0x8, R7 ;  /* 0x0000000844477824 */ /* 0x000fe200078e0207 */
[----:B------:R-:W-:Y:S02]  /*7ef0*/  LEA R62, P1, R63, R70, 0x1 ;  /* 0x000000463f3e7211 */ /* 0x000fe400078208ff */
[----:B------:R-:W-:Y:S02]  /*7f00*/  LEA.HI.X.SX32 R65, R65, R94, 0x1, P2 ;  /* 0x0000005e41417211 */ /* 0x000fe400010f0eff */
[----:B------:R-:W-:Y:S02]  /*7f10*/  LEA R68, P2, R7, R70, 0x1 ;  /* 0x0000004607447211 */ /* 0x000fe400078408ff */
[----:B------:R-:W-:Y:S02]  /*7f20*/  LEA.HI.X.SX32 R63, R63, R94, 0x1, P1 ;  /* 0x0000005e3f3f7211 */ /* 0x000fe400008f0eff */
[----:B------:R-:W-:-:S02]  /*7f30*/  FSETP.NEU.AND P1, PT, R6, RZ, PT ;  /* 0x000000ff0600720b */ /* 0x000fc40003f2d000 */
[----:B------:R-:W-:Y:S02]  /*7f40*/  IADD3 R76, R76, UR8, R69 ;  /* 0x000000084c4c7c10 */ /* 0x000fe4000fffe045 */
[----:B------:R-:W-:Y:S02]  /*7f50*/  PRMT R6, R78, 0x7632, R6 ;  /* 0x000076324e067816 */ /* 0x000fe40000000006 */
[----:B------:R-:W-:Y:S02]  /*7f60*/  LEA.HI.X.SX32 R69, R7, R94, 0x1, P2 ;  /* 0x0000005e07457211 */ /* 0x000fe400010f0eff */
[----:B-1----:R-:W-:Y:S01]  /*7f70*/  PRMT R13, R80, 0x7632, R13 ;  /* 0x00007632500d7816 */ /* 0x002fe2000000000d */
[----:B------:R-:W-:Y:S01]  /*7f80*/  STG.E.U16 desc[UR10][R24.64], R6 ;  /* 0x0000000618007986 */ /* 0x000fe2000c10150a */
[----:B------:R-:W-:Y:S02]  /*7f90*/  PRMT R7, R82, 0x7632, R7 ;  /* 0x0000763252077816 */ /* 0x000fe40000000007 */
[----:B--2---:R-:W-:Y:S01]  /*7fa0*/  PRMT R15, R84, 0x7632, R15 ;  /* 0x00007632540f7816 */ /* 0x004fe2000000000f */
[----:B------:R-:W-:Y:S01]  /*7fb0*/  STG.E.U16 desc[UR10][R26.64], R13 ;  /* 0x0000000d1a007986 */ /* 0x000fe2000c10150a */
[----:B---3--:R-:W-:-:S02]  /*7fc0*/  PRMT R16, R86, 0x7632, R16 ;  /* 0x0000763256107816 */ /* 0x008fc40000000010 */
[----:B------:R-:W-:Y:S01]  /*7fd0*/  PRMT R17, R88, 0x7632, R17 ;  /* 0x0000763258117816 */ /* 0x000fe20000000011 */
[----:B------:R1:W-:Y:S01]  /*7fe0*/  STG.E.U16 desc[UR10][R28.64], R7 ;  /* 0x000000071c007986 */ /* 0x0003e2000c10150a */
[----:B----4-:R-:W-:Y:S02]  /*7ff0*/  PRMT R18, R90, 0x7632, R18 ;  /* 0x000076325a127816 */ /* 0x010fe40000000012 */
[----:B------:R-:W-:Y:S01]  /*8000*/  PRMT R19, R92, 0x7632, R19 ;  /* 0x000076325c137816 */ /* 0x000fe20000000013 */
[----:B------:R2:W-:Y:S01]  /*8010*/  STG.E.U16 desc[UR10][R30.64], R15 ;  /* 0x0000000f1e007986 */ /* 0x0005e2000c10150a */
[----:B------:R-:W-:Y:S02]  /*8020*/  LEA R66, P6, R67, R70, 0x1 ;  /* 0x0000004643427211 */ /* 0x000fe400078c08ff */
[----:B------:R-:W-:Y:S01]  /*8030*/  PRMT R10, R79, 0x7632, R10 ;  /* 0x000076324f0a7816 */ /* 0x000fe2000000000a */
[----:B------:R3:W-:Y:S01]  /*8040*/  STG.E.U16 desc[UR10][R32.64], R16 ;  /* 0x0000001020007986 */ /* 0x0007e2000c10150a */
[----:B------:R-:W-:-:S02]  /*8050*/  LEA.HI.X.SX32 R67, R67, R94, 0x1, P6 ;  /* 0x0000005e43437211 */ /* 0x000fc400030f0eff */
[----:B------:R-:W-:Y:S01]  /*8060*/  LEA R70, P6, R71, R70, 0x1 ;  /* 0x0000004647467211 */ /* 0x000fe200078c08ff */
[----:B------:R4:W-:Y:S01]  /*8070*/  STG.E.U16 desc[UR10][R34.64], R17 ;  /* 0x0000001122007986 */ /* 0x0009e2000c10150a */
[----:B-1----:R-:W-:Y:S02]  /*8080*/  PRMT R29, R81, 0x7632, R29 ;  /* 0x00007632511d7816 */ /* 0x002fe4000000001d */
[----:B------:R-:W-:Y:S01]  /*8090*/  LEA.HI.X.SX32 R71, R71, R94, 0x1, P6 ;  /* 0x0000005e47477211 */ /* 0x000fe200030f0eff */
[----:B------:R1:W-:Y:S01]  /*80a0*/  STG.E.U16 desc[UR10][R36.64], R18 ;  /* 0x0000001224007986 */ /* 0x0003e2000c10150a */
[----:B--2---:R-:W-:Y:S02]  /*80b0*/  PRMT R30, R83, 0x7632, R30 ;  /* 0x00007632531e7816 */ /* 0x004fe4000000001e */
[----:B------:R-:W-:Y:S01]  /*80c0*/  PRMT R31, R85, 0x7632, R31 ;  /* 0x00007632551f7816 */ /* 0x000fe2000000001f */
[----:B------:R1:W-:Y:S01]  /*80d0*/  STG.E.U16 desc[UR10][R38.64], R19 ;  /* 0x0000001326007986 */ /* 0x0003e2000c10150a */
[----:B---3--:R-:W-:-:S02]  /*80e0*/  PRMT R32, R87, 0x7632, R32 ;  /* 0x0000763257207816 */ /* 0x008fc40000000020 */
[----:B------:R-:W-:Y:S01]  /*80f0*/  PRMT R33, R89, 0x7632, R33 ;  /* 0x0000763259217816 */ /* 0x000fe20000000021 */
[----:B------:R1:W-:Y:S01]  /*8100*/  STG.E.U16 desc[UR10][R40.64], R79 ;  /* 0x0000004f28007986 */ /* 0x0003e2000c10150a */
[----:B----4-:R-:W-:Y:S02]  /*8110*/  PRMT R34, R91, 0x7632, R34 ;  /* 0x000076325b227816 */ /* 0x010fe40000000022 */
[----:B------:R-:W-:Y:S01]  /*8120*/  PRMT R35, R93, 0x7632, R35 ;  /* 0x000076325d237816 */ /* 0x000fe20000000023 */
[----:B------:R1:W-:Y:S01]  /*8130*/  STG.E.U16 desc[UR10][R42.64], R81 ;  /* 0x000000512a007986 */ /* 0x0003e2000c10150a */
[----:B------:R-:W-:Y:S02]  /*8140*/  FSEL R7, R72, -INF , P3 ;  /* 0xff80000048077808 */ /* 0x000fe40001800000 */
[----:B------:R-:W-:Y:S01]  /*8150*/  FSEL R6, R73, -INF , P4 ;  /* 0xff80000049067808 */ /* 0x000fe20002000000 */
[----:B------:R1:W-:Y:S01]  /*8160*/  STG.E.U16 desc[UR10][R44.64], R83 ;  /* 0x000000532c007986 */ /* 0x0003e2000c10150a */
[----:B------:R-:W-:Y:S01]  /*8170*/  FSEL R75, R75, -INF , P1 ;  /* 0xff8000004b4b7808 */ /* 0x000fe20000800000 */
[----:B------:R-:W-:Y:S01]  /*8180*/  FFMA R72, R7, 0.69314718246459960938, R4 ;  /* 0x3f31721807487823 */ /* 0x000fe20000000004 */
[----:B------:R-:W-:Y:S01]  /*8190*/  FSEL R7, R74, -INF , P5 ;  /* 0xff8000004a077808 */ /* 0x000fe20002800000 */
[----:B------:R1:W-:Y:S01]  /*81a0*/  STG.E.U16 desc[UR10][R46.64], R85 ;  /* 0x000000552e007986 */ /* 0x0003e2000c10150a */
[----:B------:R-:W-:Y:S01]  /*81b0*/  LOP3.LUT R4, R5, 0x1c, RZ, 0xc0, !PT ;  /* 0x0000001c05047812 */ /* 0x000fe200078ec0ff */
[----:B------:R-:W-:Y:S01]  /*81c0*/  FFMA R73, R6, 0.69314718246459960938, R3 ;  /* 0x3f31721806497823 */ /* 0x000fe20000000003 */
[----:B------:R-:W-:Y:S01]  /*81d0*/  FFMA R75, R75, 0.69314718246459960938, R0 ;  /* 0x3f3172184b4b7823 */ /* 0x000fe20000000000 */
[----:B------:R1:W-:Y:S01]  /*81e0*/  STG.E.U16 desc[UR10][R48.64], R87 ;  /* 0x0000005730007986 */ /* 0x0003e2000c10150a */
[----:B------:R-:W-:Y:S01]  /*81f0*/  FFMA R74, R7, 0.69314718246459960938, R2 ;  /* 0x3f317218074a7823 */ /* 0x000fe20000000002 */
[----:B------:R-:W-:Y:S01]  /*8200*/  LEA R4, R4, UR8, 0x2 ;  /* 0x0000000804047c11 */ /* 0x000fe2000f8e10ff */
[C---:B------:R-:W-:Y:S01]  /*8210*/  IMAD.SHL.U32 R3, R77.reuse, 0x4, RZ ;  /* 0x000000044d037824 */ /* 0x040fe200078e00ff */
[----:B------:R1:W-:Y:S01]  /*8220*/  STG.E.U16 desc[UR10][R50.64], R89 ;  /* 0x0000005932007986 */ /* 0x0003e2000c10150a */
[----:B------:R-:W-:-:S03]  /*8230*/  IMAD.HI R0, R77, 0x4, RZ ;  /* 0x000000044d007827 */ /* 0x000fc600078e02ff */
[----:B------:R1:W-:Y:S01]  /*8240*/  STG.E.U16 desc[UR10][R52.64], R91 ;  /* 0x0000005b34007986 */ /* 0x0003e2000c10150a */
[----:B0-----:R-:W-:-:S03]  /*8250*/  IADD3 R2, P1, P2, R3, UR5, R8 ;  /* 0x0000000503027c10 */ /* 0x001fc6000fa3e008 */
[----:B------:R1:W-:Y:S01]  /*8260*/  STG.E.U16 desc[UR10][R54.64], R93 ;  /* 0x0000005d36007986 */ /* 0x0003e2000c10150a */
[----:B------:R-:W-:-:S03]  /*8270*/  IADD3.X R3, R0, UR7, R9, P1, P2 ;  /* 0x0000000700037c10 */ /* 0x000fc60008fe4409 */
[----:B------:R1:W-:Y:S04]  /*8280*/  STG.E.U16 desc[UR10][R56.64], R10 ;  /* 0x0000000a38007986 */ /* 0x0003e8000c10150a */
[----:B------:R1:W-:Y:S04]  /*8290*/  STG.E.U16 desc[UR10][R58.64], R29 ;  /* 0x0000001d3a007986 */ /* 0x0003e8000c10150a */
[----:B------:R1:W-:Y:S04]  /*82a0*/  STG.E.U16 desc[UR10][R60.64], R30 ;  /* 0x0000001e3c007986 */ /* 0x0003e8000c10150a */
[----:B------:R1:W-:Y:S04]  /*82b0*/  STG.E.U16 desc[UR10][R62.64], R31 ;  /* 0x0000001f3e007986 */ /* 0x0003e8000c10150a */
[----:B------:R1:W-:Y:S04]  /*82c0*/  STG.E.U16 desc[UR10][R64.64], R32 ;  /* 0x0000002040007986 */ /* 0x0003e8000c10150a */
[----:B------:R1:W-:Y:S04]  /*82d0*/  STG.E.U16 desc[UR10][R66.64], R33 ;  /* 0x0000002142007986 */ /* 0x0003e8000c10150a */
[----:B------:R1:W-:Y:S04]  /*82e0*/  STG.E.U16 desc[UR10][R68.64], R34 ;  /* 0x0000002244007986 */ /* 0x0003e8000c10150a */
[----:B------:R1:W-:Y:S01]  /*82f0*/  STG.E.U16 desc[UR10][R70.64], R35 ;  /* 0x0000002346007986 */ /* 0x0003e2000c10150a */
[----:B------:R-:W-:Y:S06]  /*8300*/  BAR.SYNC.DEFER_BLOCKING 0x0 ;  /* 0x0000000000007b1d */ /* 0x000fec0000010000 */
[----:B------:R1:W-:Y:S02]  /*8310*/  STS.128 [R4], R72 ;  /* 0x0000004804007388 */ /* 0x0003e40000000c00 */
[----:B------:R-:W-:Y:S06]  /*8320*/  BAR.SYNC.DEFER_BLOCKING 0x0 ;  /* 0x0000000000007b1d */ /* 0x000fec0000010000 */
[----:B------:R-:W-:Y:S05]  /*8330*/  @P0 EXIT ;  /* 0x000000000000094d */ /* 0x000fea0003800000 */
[----:B------:R-:W0:Y:S04]  /*8340*/  LDS R5, [R76] ;  /* 0x000000004c057984 */ /* 0x000e280000000800 */
[----:B0-----:R-:W-:Y:S01]  /*8350*/  STG.E desc[UR10][R2.64], R5 ;  /* 0x0000000502007986 */ /* 0x001fe2000c10190a */
[----:B------:R-:W-:Y:S05]  /*8360*/  EXIT ;  /* 0x000000000000794d */ /* 0x000fea0003800000 */
.L_x_10:
[----:B------:R-:W-:-:S00]  /*8370*/  BRA `(.L_x_10) ;  /* 0xfffffffc00fc7947 */ /* 0x000fc0000383ffff */
[----:B------:R-:W-:-:S00]  /*8380*/  NOP ;  /* 0x0000000000007918 */ /* 0x000fc00000000000 */
[----:B------:R-:W-:-:S00]  /*8390*/  NOP ;  /* 0x0000000000007918 */ /* 0x000fc00000000000 */
[----:B------:R-:W-:-:S00]  /*83a0*/  NOP ;  /* 0x0000000000007918 */ /* 0x000fc00000000000 */
[----:B------:R-:W-:-:S00]  /*83b0*/  NOP ;  /* 0x0000000000007918 */ /* 0x000fc00000000000 */
[----:B------:R-:W-:-:S00]  /*83c0*/  NOP ;  /* 0x0000000000007918 */ /* 0x000fc00000000000 */
[----:B------:R-:W-:-:S00]  /*83d0*/  NOP ;  /* 0x0000000000007918 */ /* 0x000fc00000000000 */
[----:B------:R-:W-:-:S00]  /*83e0*/  NOP ;  /* 0x0000000000007918 */ /* 0x000fc00000000000 */
[----:B------:R-:W-:-:S00]  /*83f0*/  NOP ;  /* 0x0000000000007918 */ /* 0x000fc00000000000 */
.L_x_11:


//--------------------- .nv.global.init           --------------------------
	.section	.nv.global.init,"aw",@progbits
.nv.global.init:
	.type		_$_str,@object
	.size		_$_str,(.L_0 - _$_str)
_$_str:
        /*0000*/ 	.byte	0x5f, 0x5f, 0x43, 0x55, 0x44, 0x41, 0x5f, 0x46, 0x54, 0x5a, 0x00
.L_0:


//--------------------- .nv.shared.attn_fwd       --------------------------
	.section	.nv.shared.attn_fwd,"aw",@nobits
	.sectionflags	@""
	.align	16
	.zero		1024


//--------------------- .nv.shared.reserved.0     --------------------------
	.section	.nv.shared.reserved.0,"aw",@nobits
	.weak		__nv_reservedSMEM_offset_0_alias
	.size		__nv_reservedSMEM_offset_0_alias, 0, 0
	.other		__nv_reservedSMEM_offset_0_alias,@"STO_CUDA_RESERVED_SHARED STV_DEFAULT"
__nv_reservedSMEM_offset_0_alias:
	.zero		0


//--------------------- .nv.constant0.attn_fwd    --------------------------
	.section	.nv.constant0.attn_fwd,"a",@progbits
	.sectionflags	@""
	.align	4
.nv.constant0.attn_fwd:
	.zero		664


//--------------------- SYMBOLS --------------------------

	.type		.nv.reservedSmem.offset0,@object
	.size		.nv.reservedSmem.offset0,0x4
